// auto-generated by cutlass_sweep.gemm — config: {"arch": "sm_90", "cluster_m": 1, "cluster_n": 1, "dtype": "e5m2", "dtype_b": "e5m2", "layout": "nt", "stages": 0, "tile_k": 32, "tile_m": 256, "tile_n": 256}
#include "cutlass/cutlass.h"
#include "cutlass/gemm/collective/collective_builder.hpp"
#include "cutlass/gemm/device/gemm_universal_adapter.h"
#include "cutlass/gemm/kernel/gemm_universal.hpp"
#include "cutlass/epilogue/collective/collective_builder.hpp"

using ElemA = cutlass::float_e5m2_t;
using ElemB = cutlass::float_e5m2_t;
using ElemCD = cutlass::float_e5m2_t;
using Acc  = float;
using TileShape    = cute::Shape<cute::_256, cute::_256, cute::_32>;
using ClusterShape = cute::Shape<cute::_1, cute::_1, cute::_1>;

using CollectiveEpilogue = typename cutlass::epilogue::collective::CollectiveBuilder<
    cutlass::arch::Sm90, cutlass::arch::OpClassTensorOp,
    TileShape, ClusterShape,
    cutlass::epilogue::collective::EpilogueTileAuto,
    Acc, Acc,
    ElemCD, cutlass::layout::RowMajor, 128 / cutlass::sizeof_bits<ElemCD>::value,
    ElemCD, cutlass::layout::RowMajor, 128 / cutlass::sizeof_bits<ElemCD>::value,
    cutlass::epilogue::collective::EpilogueScheduleAuto
  >::CollectiveOp;

using CollectiveMainloop = typename cutlass::gemm::collective::CollectiveBuilder<
    cutlass::arch::Sm90, cutlass::arch::OpClassTensorOp,
    ElemA, cutlass::layout::RowMajor, 128 / cutlass::sizeof_bits<ElemA>::value,
    ElemB, cutlass::layout::ColumnMajor, 128 / cutlass::sizeof_bits<ElemB>::value,
    Acc,
    TileShape, ClusterShape,
    cutlass::gemm::collective::StageCountAutoCarveout<static_cast<int>(sizeof(typename CollectiveEpilogue::SharedStorage))>,
    cutlass::gemm::collective::KernelScheduleAuto
  >::CollectiveOp;

using GemmKernel = cutlass::gemm::kernel::GemmUniversal<
    cute::Shape<int,int,int,int>,
    CollectiveMainloop,
    CollectiveEpilogue
>;
using Gemm = cutlass::gemm::device::GemmUniversalAdapter<GemmKernel>;

// Force the device kernel symbol into the cubin without needing a host main.
auto* _anchor = &cutlass::device_kernel<GemmKernel>;


// ===== COMPILED SASS (sm_90a) =====

	.target	sm_90a

	.elftype	@"ET_EXEC"


//--------------------- .note.nv.tkinfo           --------------------------
	.section	.note.nv.tkinfo,"",@"SHT_NOTE"
	.sectionflags	@"SHF_NOTE_NV_TKINFO"
	.tkinfo
        /*0018*/ 	.word	0x00000002
        /*0030*/ 	.string	""
        /*0030*/ 	.string	"ptxas"
        /*0030*/ 	.string	"Cuda compilation tools, release 13.0, V13.0.88"
        /*0030*/ 	.string	"Build cuda_13.0.r13.0/compiler.36424714_0"
        /*0030*/ 	.string	"-arch sm_90a -m 64 "



//--------------------- .note.nv.cuinfo           --------------------------
	.section	.note.nv.cuinfo,"",@"SHT_NOTE"
	.sectionflags	@"SHF_NOTE_NV_CUINFO"
        /*0018*/ 	.short	0x0002
        /*001a*/ 	.short	0x005a
        /*001c*/ 	.short	0x0082
	.zero		2


//--------------------- .nv.info                  --------------------------
	.section	.nv.info,"",@"SHT_CUDA_INFO"
	.align	4


	//----- nvinfo : EIATTR_REGCOUNT
	.align		4
        /*0000*/ 	.byte	0x04, 0x2f
        /*0002*/ 	.short	(.L_12 - .L_11)
	.align		4
.L_11:
        /*0004*/ 	.word	index@(_ZN7cutlass13device_kernelINS_4gemm6kernel13GemmUniversalIN4cute5tupleIJiiiiEEENS1_10collective13CollectiveMmaINS1_37MainloopSm90TmaGmmaWarpSpecializedFP8ILi14ENS5_IJNS4_1CILi1EEESB_SB_EEENS1_35KernelTmaWarpSpecializedCooperativeEEENS5_IJNSA_ILi256EEESF_NSA_ILi32EEEEEENS_12float_e5m2_tENS5_IJlSB_lEEESI_SJ_NS4_8TiledMMAINS4_8MMA_AtomIJNS4_4SM904GMMA31MMA_64x256x32_F32E5M2E5M2_SS_TNILNSN_7ScaleInE1ELSP_1EEEEEENS4_6LayoutINS5_IJNSA_ILi2EEESB_SB_EEENS5_IJSB_NSA_ILi0EEESV_EEEEENS5_IJNS4_10UnderscoreESY_SY_EEEEENS4_13SM90_TMA_LOADENS4_14ComposedLayoutINS4_7SwizzleILi1ELi4ELi3EEENS4_18smem_ptr_flag_bitsILi8EEENSS_INS5_IJNSA_ILi8EEESG_EEENS5_IJSG_SB_EEEEEEEvNS4_8identityES11_S1B_vS1C_EENS_8epilogue10collective6detail29Sm90TmaWarpSpecializedAdapterINS1F_15DefaultEpilogueISI_SJ_SJ_NS1E_6thread17LinearCombinationISI_Li1EffLNS1J_9ScaleType4KindE0ELNS_15FloatRoundStyleE2ESI_EENS1_15EpilogueDefaultEEEEEvvEEEEvNT_6ParamsE)
        /*0008*/ 	.word	0x000000a8


	//----- nvinfo : EIATTR_FRAME_SIZE
	.align		4
.L_12:
        /*000c*/ 	.byte	0x04, 0x11
        /*000e*/ 	.short	(.L_14 - .L_13)
	.align		4
.L_13:
        /*0010*/ 	.word	index@(_ZN7cutlass13device_kernelINS_4gemm6kernel13GemmUniversalIN4cute5tupleIJiiiiEEENS1_10collective13CollectiveMmaINS1_37MainloopSm90TmaGmmaWarpSpecializedFP8ILi14ENS5_IJNS4_1CILi1EEESB_SB_EEENS1_35KernelTmaWarpSpecializedCooperativeEEENS5_IJNSA_ILi256EEESF_NSA_ILi32EEEEEENS_12float_e5m2_tENS5_IJlSB_lEEESI_SJ_NS4_8TiledMMAINS4_8MMA_AtomIJNS4_4SM904GMMA31MMA_64x256x32_F32E5M2E5M2_SS_TNILNSN_7ScaleInE1ELSP_1EEEEEENS4_6LayoutINS5_IJNSA_ILi2EEESB_SB_EEENS5_IJSB_NSA_ILi0EEESV_EEEEENS5_IJNS4_10UnderscoreESY_SY_EEEEENS4_13SM90_TMA_LOADENS4_14ComposedLayoutINS4_7SwizzleILi1ELi4ELi3EEENS4_18smem_ptr_flag_bitsILi8EEENSS_INS5_IJNSA_ILi8EEESG_EEENS5_IJSG_SB_EEEEEEEvNS4_8identityES11_S1B_vS1C_EENS_8epilogue10collective6detail29Sm90TmaWarpSpecializedAdapterINS1F_15DefaultEpilogueISI_SJ_SJ_NS1E_6thread17LinearCombinationISI_Li1EffLNS1J_9ScaleType4KindE0ELNS_15FloatRoundStyleE2ESI_EENS1_15EpilogueDefaultEEEEEvvEEEEvNT_6ParamsE)
        /*0014*/ 	.word	0x00000670


	//----- nvinfo : EIATTR_MIN_STACK_SIZE
	.align		4
.L_14:
        /*0018*/ 	.byte	0x04, 0x12
        /*001a*/ 	.short	(.L_16 - .L_15)
	.align		4
.L_15:
        /*001c*/ 	.word	index@(_ZN7cutlass13device_kernelINS_4gemm6kernel13GemmUniversalIN4cute5tupleIJiiiiEEENS1_10collective13CollectiveMmaINS1_37MainloopSm90TmaGmmaWarpSpecializedFP8ILi14ENS5_IJNS4_1CILi1EEESB_SB_EEENS1_35KernelTmaWarpSpecializedCooperativeEEENS5_IJNSA_ILi256EEESF_NSA_ILi32EEEEEENS_12float_e5m2_tENS5_IJlSB_lEEESI_SJ_NS4_8TiledMMAINS4_8MMA_AtomIJNS4_4SM904GMMA31MMA_64x256x32_F32E5M2E5M2_SS_TNILNSN_7ScaleInE1ELSP_1EEEEEENS4_6LayoutINS5_IJNSA_ILi2EEESB_SB_EEENS5_IJSB_NSA_ILi0EEESV_EEEEENS5_IJNS4_10UnderscoreESY_SY_EEEEENS4_13SM90_TMA_LOADENS4_14ComposedLayoutINS4_7SwizzleILi1ELi4ELi3EEENS4_18smem_ptr_flag_bitsILi8EEENSS_INS5_IJNSA_ILi8EEESG_EEENS5_IJSG_SB_EEEEEEEvNS4_8identityES11_S1B_vS1C_EENS_8epilogue10collective6detail29Sm90TmaWarpSpecializedAdapterINS1F_15DefaultEpilogueISI_SJ_SJ_NS1E_6thread17LinearCombinationISI_Li1EffLNS1J_9ScaleType4KindE0ELNS_15FloatRoundStyleE2ESI_EENS1_15EpilogueDefaultEEEEEvvEEEEvNT_6ParamsE)
        /*0020*/ 	.word	0x00000670
.L_16:


//--------------------- .nv.compat                --------------------------
	.section	.nv.compat,"",@"SHT_CUDA_COMPAT_INFO"
	.align	4
        /*0000*/ 	.byte	0x02, 0x09, 0x01, 0x00, 0x02, 0x02, 0x04, 0x00, 0x02, 0x05, 0x05, 0x00, 0x03, 0x07, 0x01, 0x01
        /*0010*/ 	.byte	0x02, 0x03, 0x01, 0x00, 0x02, 0x06, 0x01, 0x00, 0x04, 0x0b, 0x08, 0x00, 0x00, 0x00, 0x00, 0x00
        /*0020*/ 	.byte	0x00, 0x00, 0x00, 0x00


//--------------------- .nv.info._ZN7cutlass13device_kernelINS_4gemm6kernel13GemmUniversalIN4cute5tupleIJiiiiEEENS1_10collective13CollectiveMmaINS1_37MainloopSm90TmaGmmaWarpSpecializedFP8ILi14ENS5_IJNS4_1CILi1EEESB_SB_EEENS1_35KernelTmaWarpSpecializedCooperativeEEENS5_IJNSA_ILi256EEESF_NSA_ILi32EEEEEENS_12float_e5m2_tENS5_IJlSB_lEEESI_SJ_NS4_8TiledMMAINS4_8MMA_AtomIJNS4_4SM904GMMA31MMA_64x256x32_F32E5M2E5M2_SS_TNILNSN_7ScaleInE1ELSP_1EEEEEENS4_6LayoutINS5_IJNSA_ILi2EEESB_SB_EEENS5_IJSB_NSA_ILi0EEESV_EEEEENS5_IJNS4_10UnderscoreESY_SY_EEEEENS4_13SM90_TMA_LOADENS4_14ComposedLayoutINS4_7SwizzleILi1ELi4ELi3EEENS4_18smem_ptr_flag_bitsILi8EEENSS_INS5_IJNSA_ILi8EEESG_EEENS5_IJSG_SB_EEEEEEEvNS4_8identityES11_S1B_vS1C_EENS_8epilogue10collective6detail29Sm90TmaWarpSpecializedAdapterINS1F_15DefaultEpilogueISI_SJ_SJ_NS1E_6thread17LinearCombinationISI_Li1EffLNS1J_9ScaleType4KindE0ELNS_15FloatRoundStyleE2ESI_EENS1_15EpilogueDefaultEEEEEvvEEEEvNT_6ParamsE --------------------------
	.section	.nv.info._ZN7cutlass13device_kernelINS_4gemm6kernel13GemmUniversalIN4cute5tupleIJiiiiEEENS1_10collective13CollectiveMmaINS1_37MainloopSm90TmaGmmaWarpSpecializedFP8ILi14ENS5_IJNS4_1CILi1EEESB_SB_EEENS1_35KernelTmaWarpSpecializedCooperativeEEENS5_IJNSA_ILi256EEESF_NSA_ILi32EEEEEENS_12float_e5m2_tENS5_IJlSB_lEEESI_SJ_NS4_8TiledMMAINS4_8MMA_AtomIJNS4_4SM904GMMA31MMA_64x256x32_F32E5M2E5M2_SS_TNILNSN_7ScaleInE1ELSP_1EEEEEENS4_6LayoutINS5_IJNSA_ILi2EEESB_SB_EEENS5_IJSB_NSA_ILi0EEESV_EEEEENS5_IJNS4_10UnderscoreESY_SY_EEEEENS4_13SM90_TMA_LOADENS4_14ComposedLayoutINS4_7SwizzleILi1ELi4ELi3EEENS4_18smem_ptr_flag_bitsILi8EEENSS_INS5_IJNSA_ILi8EEESG_EEENS5_IJSG_SB_EEEEEEEvNS4_8identityES11_S1B_vS1C_EENS_8epilogue10collective6detail29Sm90TmaWarpSpecializedAdapterINS1F_15DefaultEpilogueISI_SJ_SJ_NS1E_6thread17LinearCombinationISI_Li1EffLNS1J_9ScaleType4KindE0ELNS_15FloatRoundStyleE2ESI_EENS1_15EpilogueDefaultEEEEEvvEEEEvNT_6ParamsE,"",@"SHT_CUDA_INFO"
	.sectionflags	@""
	.align	4


	//----- nvinfo : EIATTR_CUDA_API_VERSION
	.align		4
        /*0000*/ 	.byte	0x04, 0x37
        /*0002*/ 	.short	(.L_18 - .L_17)
.L_17:
        /*0004*/ 	.word	0x00000082


	//----- nvinfo : EIATTR_KPARAM_INFO
	.align		4
.L_18:
        /*0008*/ 	.byte	0x04, 0x17
        /*000a*/ 	.short	(.L_20 - .L_19)
.L_19:
        /*000c*/ 	.word	0x00000000
        /*0010*/ 	.short	0x0000
        /*0012*/ 	.short	0x0070
        /*0014*/ 	.byte	0x00, 0xf0, 0x01, 0x10


	//----- nvinfo : EIATTR_SPARSE_MMA_MASK
	.align		4
.L_20:
        /*0018*/ 	.byte	0x03, 0x50
        /*001a*/ 	.short	0x0000


	//----- nvinfo : EIATTR_MAXREG_COUNT
	.align		4
        /*001c*/ 	.byte	0x03, 0x1b
        /*001e*/ 	.short	0x00a8


	//----- nvinfo : EIATTR_NUM_BARRIERS
	.align		4
        /*0020*/ 	.byte	0x02, 0x4c
        /*0022*/ 	.byte	0x01
	.zero		1


	//----- nvinfo : EIATTR_ANNOTATIONS
	.align		4
        /*0024*/ 	.byte	0x04, 0x55
        /*0026*/ 	.short	(.L_22 - .L_21)


	//   ....[0]....
.L_21:
        /*0028*/ 	.word	0x00000001
        /*002c*/ 	.byte	0x00, 0x07, 0x00, 0x00, 0x01, 0x00, 0x00, 0x00, 0x20, 0x07, 0x00, 0x00, 0x01, 0x00, 0x00, 0x00
        /* <DEDUP_REMOVED lines=1352> */
        /*54bc*/ 	.byte	0x40, 0x3a, 0x02, 0x00


	//----- nvinfo : EIATTR_MERCURY_ISA_VERSION
	.align		4
.L_22:
        /*54c0*/ 	.byte	0x03, 0x5f
        /*54c2*/ 	.short	0x0101


	//----- nvinfo : EIATTR_INT_WARP_WIDE_INSTR_OFFSETS
	.align		4
        /*54c4*/ 	.byte	0x04, 0x31
        /*54c6*/ 	.short	(.L_24 - .L_23)


	//   ....[0]....
.L_23:
        /*54c8*/ 	.word	0x000005f0


	//   ....[1]....
        /*54cc*/ 	.word	0x00000610


	//   ....[2]....
        /*54d0*/ 	.word	0x00000710


	//----- nvinfo : EIATTR_COOP_GROUP_MASK_REGIDS
	.align		4
.L_24:
        /*54d4*/ 	.byte	0x04, 0x29
        /*54d6*/ 	.short	(.L_26 - .L_25)


	//   ....[0]....
.L_25:
        /*54d8*/ 	.word	0xffffffff


	//   ....[1]....
        /*54dc*/ 	.word	0xffffffff


	//   ....[2]....
        /*54e0*/ 	.word	0xffffffff


	//   ....[3]....
        /*54e4*/ 	.word	0xffffffff


	//   ....[4]....
        /*54e8*/ 	.word	0xffffffff


	//----- nvinfo : EIATTR_COOP_GROUP_INSTR_OFFSETS
	.align		4
.L_26:
        /*54ec*/ 	.byte	0x04, 0x28
        /*54ee*/ 	.short	(.L_28 - .L_27)


	//   ....[0]....
.L_27:
        /*54f0*/ 	.word	0x00000070


	//   ....[1]....
        /*54f4*/ 	.word	0x00000080


	//   ....[2]....
        /*54f8*/ 	.word	0x000001a0


	//   ....[3]....
        /*54fc*/ 	.word	0x00000530


	//   ....[4]....
        /*5500*/ 	.word	0x00002820


	//----- nvinfo : EIATTR_REG_RECONFIG
	.align		4
.L_28:
        /*5504*/ 	.byte	0x01, 0x54
	.zero		2


	//----- nvinfo : EIATTR_MBARRIER_INSTR_OFFSETS
	.align		4
        /*5508*/ 	.byte	0x04, 0x39
        /*550a*/ 	.short	(.L_30 - .L_29)


	//   ....[0]....
.L_29:
        /*550c*/ 	.word	0x00000340
        /*5510*/ 	.word	0x000000ff
        /*5514*/ 	.word	0x00000000
        /*5518*/ 	.short	0x0100
        /*551a*/ 	.byte	0x09
	.zero		1


	//   ....[1]....
        /*551c*/ 	.word	0x00000350
        /*5520*/ 	.word	0x000000ff
        /*5524*/ 	.word	0x00000070
        /*5528*/ 	.short	0x0100
        /*552a*/ 	.byte	0x09
	.zero		1


	//   ....[2]....
        /*552c*/ 	.word	0x00000360
        /*5530*/ 	.word	0x000000ff
        /*5534*/ 	.word	0x00000008
        /*5538*/ 	.short	0x0100
        /*553a*/ 	.byte	0x09
	.zero		1


	//   ....[3]....
        /*553c*/ 	.word	0x00000370
        /*5540*/ 	.word	0x000000ff
        /*5544*/ 	.word	0x00000078
        /*5548*/ 	.short	0x0100
        /*554a*/ 	.byte	0x09
	.zero		1


	//   ....[4]....
        /*554c*/ 	.word	0x00000380
        /*5550*/ 	.word	0x000000ff
        /*5554*/ 	.word	0x00000010
        /*5558*/ 	.short	0x0100
        /*555a*/ 	.byte	0x09
	.zero		1


	//   ....[5]....
        /*555c*/ 	.word	0x00000390
        /*5560*/ 	.word	0x000000ff
        /*5564*/ 	.word	0x00000080
        /*5568*/ 	.short	0x0100
        /*556a*/ 	.byte	0x09
	.zero		1


	//   ....[6]....
        /*556c*/ 	.word	0x000003a0
        /*5570*/ 	.word	0x000000ff
        /*5574*/ 	.word	0x00000018
        /*5578*/ 	.short	0x0100
        /*557a*/ 	.byte	0x09
	.zero		1


	//   ....[7]....
        /*557c*/ 	.word	0x000003b0
        /*5580*/ 	.word	0x000000ff
        /*5584*/ 	.word	0x00000088
        /*5588*/ 	.short	0x0100
        /*558a*/ 	.byte	0x09
	.zero		1


	//   ....[8]....
        /*558c*/ 	.word	0x000003c0
        /*5590*/ 	.word	0x000000ff
        /*5594*/ 	.word	0x00000020
        /*5598*/ 	.short	0x0100
        /*559a*/ 	.byte	0x09
	.zero		1


	//   ....[9]....
        /*559c*/ 	.word	0x000003d0
        /*55a0*/ 	.word	0x000000ff
        /*55a4*/ 	.word	0x00000090
        /*55a8*/ 	.short	0x0100
        /*55aa*/ 	.byte	0x09
	.zero		1


	//   ....[10]....
        /*55ac*/ 	.word	0x000003e0
        /*55b0*/ 	.word	0x000000ff
        /*55b4*/ 	.word	0x00000028
        /*55b8*/ 	.short	0x0100
        /*55ba*/ 	.byte	0x09
	.zero		1


	//   ....[11]....
        /*55bc*/ 	.word	0x000003f0
        /*55c0*/ 	.word	0x000000ff
        /*55c4*/ 	.word	0x00000098
        /*55c8*/ 	.short	0x0100
        /*55ca*/ 	.byte	0x09
	.zero		1


	//   ....[12]....
        /*55cc*/ 	.word	0x00000400
        /*55d0*/ 	.word	0x000000ff
        /*55d4*/ 	.word	0x00000030
        /*55d8*/ 	.short	0x0100
        /*55da*/ 	.byte	0x09
	.zero		1


	//   ....[13]....
        /*55dc*/ 	.word	0x00000410
        /*55e0*/ 	.word	0x000000ff
        /*55e4*/ 	.word	0x000000a0
        /*55e8*/ 	.short	0x0100
        /*55ea*/ 	.byte	0x09
	.zero		1


	//   ....[14]....
        /*55ec*/ 	.word	0x00000420
        /*55f0*/ 	.word	0x000000ff
        /*55f4*/ 	.word	0x00000038
        /*55f8*/ 	.short	0x0100
        /*55fa*/ 	.byte	0x09
	.zero		1


	//   ....[15]....
        /*55fc*/ 	.word	0x00000430
        /*5600*/ 	.word	0x000000ff
        /*5604*/ 	.word	0x000000a8
        /*5608*/ 	.short	0x0100
        /*560a*/ 	.byte	0x09
	.zero		1


	//   ....[16]....
        /*560c*/ 	.word	0x00000440
        /*5610*/ 	.word	0x000000ff
        /*5614*/ 	.word	0x00000040
        /*5618*/ 	.short	0x0100
        /*561a*/ 	.byte	0x09
	.zero		1


	//   ....[17]....
        /*561c*/ 	.word	0x00000450
        /*5620*/ 	.word	0x000000ff
        /*5624*/ 	.word	0x000000b0
        /*5628*/ 	.short	0x0100
        /*562a*/ 	.byte	0x09
	.zero		1


	//   ....[18]....
        /*562c*/ 	.word	0x00000460
        /*5630*/ 	.word	0x000000ff
        /*5634*/ 	.word	0x00000048
        /*5638*/ 	.short	0x0100
        /*563a*/ 	.byte	0x09
	.zero		1


	//   ....[19]....
        /*563c*/ 	.word	0x00000470
        /*5640*/ 	.word	0x000000ff
        /*5644*/ 	.word	0x000000b8
        /*5648*/ 	.short	0x0100
        /*564a*/ 	.byte	0x09
	.zero		1


	//   ....[20]....
        /*564c*/ 	.word	0x00000480
        /*5650*/ 	.word	0x000000ff
        /*5654*/ 	.word	0x00000050
        /*5658*/ 	.short	0x0100
        /*565a*/ 	.byte	0x09
	.zero		1


	//   ....[21]....
        /*565c*/ 	.word	0x00000490
        /*5660*/ 	.word	0x000000ff
        /*5664*/ 	.word	0x000000c0
        /*5668*/ 	.short	0x0100
        /*566a*/ 	.byte	0x09
	.zero		1


	//   ....[22]....
        /*566c*/ 	.word	0x000004a0
        /*5670*/ 	.word	0x000000ff
        /*5674*/ 	.word	0x00000058
        /*5678*/ 	.short	0x0100
        /*567a*/ 	.byte	0x09
	.zero		1


	//   ....[23]....
        /*567c*/ 	.word	0x000004b0
        /*5680*/ 	.word	0x000000ff
        /*5684*/ 	.word	0x000000c8
        /*5688*/ 	.short	0x0100
        /*568a*/ 	.byte	0x09
	.zero		1


	//   ....[24]....
        /*568c*/ 	.word	0x000004c0
        /*5690*/ 	.word	0x000000ff
        /*5694*/ 	.word	0x00000060
        /*5698*/ 	.short	0x0100
        /*569a*/ 	.byte	0x09
	.zero		1


	//   ....[25]....
        /*569c*/ 	.word	0x000004d0
        /*56a0*/ 	.word	0x000000ff
        /*56a4*/ 	.word	0x000000d0
        /*56a8*/ 	.short	0x0100
        /*56aa*/ 	.byte	0x09
	.zero		1


	//   ....[26]....
        /*56ac*/ 	.word	0x000004e0
        /*56b0*/ 	.word	0x000000ff
        /*56b4*/ 	.word	0x00000068
        /*56b8*/ 	.short	0x0100
        /*56ba*/ 	.byte	0x09
	.zero		1


	//   ....[27]....
        /*56bc*/ 	.word	0x000004f0
        /*56c0*/ 	.word	0x000000ff
        /*56c4*/ 	.word	0x000000d8
        /*56c8*/ 	.short	0x0100
        /*56ca*/ 	.byte	0x09
	.zero		1


	//   ....[28]....
        /*56cc*/ 	.word	0x00000740
        /*56d0*/ 	.word	0x000000ff
        /*56d4*/ 	.word	0x000000f0
        /*56d8*/ 	.short	0x0100
        /*56da*/ 	.byte	0x06
	.zero		1


	//   ....[29]....
        /*56dc*/ 	.word	0x00000750
        /*56e0*/ 	.word	0x000000ff
        /*56e4*/ 	.word	0x000000f8
        /*56e8*/ 	.short	0x0100
        /*56ea*/ 	.byte	0x06
	.zero		1


	//   ....[30]....
        /*56ec*/ 	.word	0x00002c30
        /*56f0*/ 	.word	0x000000ff
        /*56f4*/ 	.word	0x00000000
        /*56f8*/ 	.short	0x010a
        /*56fa*/ 	.byte	0x07
	.zero		1


	//   ....[31]....
        /*56fc*/ 	.word	0x00002c90
        /*5700*/ 	.word	0x000000ff
        /*5704*/ 	.word	0x00000000
        /*5708*/ 	.short	0x010a
        /*570a*/ 	.byte	0x07
	.zero		1


	//   ....[32]....
        /*570c*/ 	.word	0x00006450
        /*5710*/ 	.word	0x000000ff
        /*5714*/ 	.word	0x00000000
        /*5718*/ 	.short	0x010a
        /*571a*/ 	.byte	0x0f
	.zero		1


	//   ....[33]....
        /*571c*/ 	.word	0x00006490
        /*5720*/ 	.word	0x000000ff
        /*5724*/ 	.word	0x00000000
        /*5728*/ 	.short	0x010a
        /*572a*/ 	.byte	0x0f
	.zero		1


	//   ....[34]....
        /*572c*/ 	.word	0x0000b0f0
        /*5730*/ 	.word	0x000000ff
        /*5734*/ 	.word	0x00000000
        /*5738*/ 	.short	0x0101
        /*573a*/ 	.byte	0x08
	.zero		1


	//   ....[35]....
        /*573c*/ 	.word	0x0000ebb0
        /*5740*/ 	.word	0x000000ff
        /*5744*/ 	.word	0x00000000
        /*5748*/ 	.short	0x0101
        /*574a*/ 	.byte	0x08
	.zero		1


	//   ....[36]....
        /*574c*/ 	.word	0x000226f0
        /*5750*/ 	.word	0x00000010
        /*5754*/ 	.word	0x00000070
        /*5758*/ 	.short	0x010a
        /*575a*/ 	.byte	0x3f
	.zero		1


	//   ....[37]....
        /*575c*/ 	.word	0x00022a20
        /*5760*/ 	.word	0x00000002
        /*5764*/ 	.word	0x000000f8
        /*5768*/ 	.short	0x0101
        /*576a*/ 	.byte	0x3f
	.zero		1


	//   ....[38]....
        /*576c*/ 	.word	0x000231e0
        /*5770*/ 	.word	0x00000003
        /*5774*/ 	.word	0x00000000
        /*5778*/ 	.short	0x010a
        /*577a*/ 	.byte	0x3f
	.zero		1


	//   ....[39]....
        /*577c*/ 	.word	0x00023270
        /*5780*/ 	.word	0x00000003
        /*5784*/ 	.word	0x00000000
        /*5788*/ 	.short	0x010a
        /*578a*/ 	.byte	0x3f
	.zero		1


	//   ....[40]....
        /*578c*/ 	.word	0x00023300
        /*5790*/ 	.word	0x00000003
        /*5794*/ 	.word	0x00000000
        /*5798*/ 	.short	0x010a
        /*579a*/ 	.byte	0x3f
	.zero		1


	//   ....[41]....
        /*579c*/ 	.word	0x00023390
        /*57a0*/ 	.word	0x00000003
        /*57a4*/ 	.word	0x00000000
        /*57a8*/ 	.short	0x010a
        /*57aa*/ 	.byte	0x3f
	.zero		1


	//   ....[42]....
        /*57ac*/ 	.word	0x00023420
        /*57b0*/ 	.word	0x00000003
        /*57b4*/ 	.word	0x00000000
        /*57b8*/ 	.short	0x010a
        /*57ba*/ 	.byte	0x3f
	.zero		1


	//   ....[43]....
        /*57bc*/ 	.word	0x000234b0
        /*57c0*/ 	.word	0x00000003
        /*57c4*/ 	.word	0x00000000
        /*57c8*/ 	.short	0x010a
        /*57ca*/ 	.byte	0x3f
	.zero		1


	//   ....[44]....
        /*57cc*/ 	.word	0x00023540
        /*57d0*/ 	.word	0x00000003
        /*57d4*/ 	.word	0x00000000
        /*57d8*/ 	.short	0x010a
        /*57da*/ 	.byte	0x3f
	.zero		1


	//   ....[45]....
        /*57dc*/ 	.word	0x000235d0
        /*57e0*/ 	.word	0x00000003
        /*57e4*/ 	.word	0x00000000
        /*57e8*/ 	.short	0x010a
        /*57ea*/ 	.byte	0x3f
	.zero		1


	//   ....[46]....
        /*57ec*/ 	.word	0x00023660
        /*57f0*/ 	.word	0x00000003
        /*57f4*/ 	.word	0x00000000
        /*57f8*/ 	.short	0x010a
        /*57fa*/ 	.byte	0x3f
	.zero		1


	//   ....[47]....
        /*57fc*/ 	.word	0x000236f0
        /*5800*/ 	.word	0x00000003
        /*5804*/ 	.word	0x00000000
        /*5808*/ 	.short	0x010a
        /*580a*/ 	.byte	0x3f
	.zero		1


	//   ....[48]....
        /*580c*/ 	.word	0x00023780
        /*5810*/ 	.word	0x00000003
        /*5814*/ 	.word	0x00000000
        /*5818*/ 	.short	0x010a
        /*581a*/ 	.byte	0x3f
	.zero		1


	//   ....[49]....
        /*581c*/ 	.word	0x00023810
        /*5820*/ 	.word	0x00000003
        /*5824*/ 	.word	0x00000000
        /*5828*/ 	.short	0x010a
        /*582a*/ 	.byte	0x3f
	.zero		1


	//   ....[50]....
        /*582c*/ 	.word	0x000238a0
        /*5830*/ 	.word	0x00000003
        /*5834*/ 	.word	0x00000000
        /*5838*/ 	.short	0x010a
        /*583a*/ 	.byte	0x3f
	.zero		1


	//   ....[51]....
        /*583c*/ 	.word	0x00023930
        /*5840*/ 	.word	0x00000003
        /*5844*/ 	.word	0x00000000
        /*5848*/ 	.short	0x010a
        /*584a*/ 	.byte	0x3f
	.zero		1


	//   ....[52]....
        /*584c*/ 	.word	0x000239a0
        /*5850*/ 	.word	0x00000003
        /*5854*/ 	.word	0x00000000
        /*5858*/ 	.short	0x010a
        /*585a*/ 	.byte	0x3f
	.zero		1


	//   ....[53]....
        /*585c*/ 	.word	0x00023a10
        /*5860*/ 	.word	0x00000000
        /*5864*/ 	.word	0x00000000
        /*5868*/ 	.short	0x010a
        /*586a*/ 	.byte	0x3f
	.zero		1


	//   ....[54]....
        /*586c*/ 	.word	0x00023af0
        /*5870*/ 	.word	0x00000010
        /*5874*/ 	.word	0x00000070
        /*5878*/ 	.short	0x010a
        /*587a*/ 	.byte	0x3f
	.zero		1


	//   ....[55]....
        /*587c*/ 	.word	0x00023bd0
        /*5880*/ 	.word	0x00000003
        /*5884*/ 	.word	0x00000000
        /*5888*/ 	.short	0x010a
        /*588a*/ 	.byte	0x3f
	.zero		1


	//   ....[56]....
        /*588c*/ 	.word	0x00023c20
        /*5890*/ 	.word	0x00000003
        /*5894*/ 	.word	0x00000000
        /*5898*/ 	.short	0x010a
        /*589a*/ 	.byte	0x3f
	.zero		1


	//   ....[57]....
        /*589c*/ 	.word	0x00023c70
        /*58a0*/ 	.word	0x00000003
        /*58a4*/ 	.word	0x00000000
        /*58a8*/ 	.short	0x010a
        /*58aa*/ 	.byte	0x3f
	.zero		1


	//   ....[58]....
        /*58ac*/ 	.word	0x00023cc0
        /*58b0*/ 	.word	0x00000003
        /*58b4*/ 	.word	0x00000000
        /*58b8*/ 	.short	0x010a
        /*58ba*/ 	.byte	0x3f
	.zero		1


	//   ....[59]....
        /*58bc*/ 	.word	0x00023d10
        /*58c0*/ 	.word	0x00000003
        /*58c4*/ 	.word	0x00000000
        /*58c8*/ 	.short	0x010a
        /*58ca*/ 	.byte	0x3f
	.zero		1


	//   ....[60]....
        /*58cc*/ 	.word	0x00023d60
        /*58d0*/ 	.word	0x00000003
        /*58d4*/ 	.word	0x00000000
        /*58d8*/ 	.short	0x010a
        /*58da*/ 	.byte	0x3f
	.zero		1


	//   ....[61]....
        /*58dc*/ 	.word	0x00023db0
        /*58e0*/ 	.word	0x00000003
        /*58e4*/ 	.word	0x00000000
        /*58e8*/ 	.short	0x010a
        /*58ea*/ 	.byte	0x3f
	.zero		1


	//   ....[62]....
        /*58ec*/ 	.word	0x00023e00
        /*58f0*/ 	.word	0x00000003
        /*58f4*/ 	.word	0x00000000
        /*58f8*/ 	.short	0x010a
        /*58fa*/ 	.byte	0x3f
	.zero		1


	//   ....[63]....
        /*58fc*/ 	.word	0x00023e50
        /*5900*/ 	.word	0x00000003
        /*5904*/ 	.word	0x00000000
        /*5908*/ 	.short	0x010a
        /*590a*/ 	.byte	0x3f
	.zero		1


	//   ....[64]....
        /*590c*/ 	.word	0x00023ea0
        /*5910*/ 	.word	0x00000003
        /*5914*/ 	.word	0x00000000
        /*5918*/ 	.short	0x010a
        /*591a*/ 	.byte	0x3f
	.zero		1


	//   ....[65]....
        /*591c*/ 	.word	0x00023ef0
        /*5920*/ 	.word	0x00000003
        /*5924*/ 	.word	0x00000000
        /*5928*/ 	.short	0x010a
        /*592a*/ 	.byte	0x3f
	.zero		1


	//   ....[66]....
        /*592c*/ 	.word	0x00023f40
        /*5930*/ 	.word	0x00000003
        /*5934*/ 	.word	0x00000000
        /*5938*/ 	.short	0x010a
        /*593a*/ 	.byte	0x3f
	.zero		1


	//   ....[67]....
        /*593c*/ 	.word	0x00023f90
        /*5940*/ 	.word	0x00000003
        /*5944*/ 	.word	0x00000000
        /*5948*/ 	.short	0x010a
        /*594a*/ 	.byte	0x3f
	.zero		1


	//----- nvinfo : EIATTR_NUM_MBARRIERS
	.align		4
.L_30:
        /*594c*/ 	.byte	0x03, 0x38
        /*594e*/ 	.short	0x001e


	//----- nvinfo : EIATTR_EXIT_INSTR_OFFSETS
	.align		4
        /*5950*/ 	.byte	0x04, 0x1c
        /*5952*/ 	.short	(.L_32 - .L_31)


	//   ....[0]....
.L_31:
        /*5954*/ 	.word	0x000007b0


	//   ....[1]....
        /*5958*/ 	.word	0x00001110


	//   ....[2]....
        /*595c*/ 	.word	0x00021d20


	//   ....[3]....
        /*5960*/ 	.word	0x00022380


	//   ....[4]....
        /*5964*/ 	.word	0x00023980


	//----- nvinfo : EIATTR_MAX_THREADS
	.align		4
.L_32:
        /*5968*/ 	.byte	0x04, 0x05
        /*596a*/ 	.short	(.L_34 - .L_33)
.L_33:
        /*596c*/ 	.word	0x00000180
        /*5970*/ 	.word	0x00000001
        /*5974*/ 	.word	0x00000001


	//----- nvinfo : EIATTR_CRS_STACK_SIZE
	.align		4
.L_34:
        /*5978*/ 	.byte	0x04, 0x1e
        /*597a*/ 	.short	(.L_36 - .L_35)
.L_35:
        /*597c*/ 	.word	0x00000000


	//----- nvinfo : EIATTR_CBANK_PARAM_SIZE
	.align		4
.L_36:
        /*5980*/ 	.byte	0x03, 0x19
        /*5982*/ 	.short	0x0470


	//----- nvinfo : EIATTR_PARAM_CBANK
	.align		4
        /*5984*/ 	.byte	0x04, 0x0a
        /*5986*/ 	.short	(.L_38 - .L_37)
	.align		4
.L_37:
        /*5988*/ 	.word	index@(.nv.constant0._ZN7cutlass13device_kernelINS_4gemm6kernel13GemmUniversalIN4cute5tupleIJiiiiEEENS1_10collective13CollectiveMmaINS1_37MainloopSm90TmaGmmaWarpSpecializedFP8ILi14ENS5_IJNS4_1CILi1EEESB_SB_EEENS1_35KernelTmaWarpSpecializedCooperativeEEENS5_IJNSA_ILi256EEESF_NSA_ILi32EEEEEENS_12float_e5m2_tENS5_IJlSB_lEEESI_SJ_NS4_8TiledMMAINS4_8MMA_AtomIJNS4_4SM904GMMA31MMA_64x256x32_F32E5M2E5M2_SS_TNILNSN_7ScaleInE1ELSP_1EEEEEENS4_6LayoutINS5_IJNSA_ILi2EEESB_SB_EEENS5_IJSB_NSA_ILi0EEESV_EEEEENS5_IJNS4_10UnderscoreESY_SY_EEEEENS4_13SM90_TMA_LOADENS4_14ComposedLayoutINS4_7SwizzleILi1ELi4ELi3EEENS4_18smem_ptr_flag_bitsILi8EEENSS_INS5_IJNSA_ILi8EEESG_EEENS5_IJSG_SB_EEEEEEEvNS4_8identityES11_S1B_vS1C_EENS_8epilogue10collective6detail29Sm90TmaWarpSpecializedAdapterINS1F_15DefaultEpilogueISI_SJ_SJ_NS1E_6thread17LinearCombinationISI_Li1EffLNS1J_9ScaleType4KindE0ELNS_15FloatRoundStyleE2ESI_EENS1_15EpilogueDefaultEEEEEvvEEEEvNT_6ParamsE)
        /*598c*/ 	.short	0x0210
        /*598e*/ 	.short	0x0470


	//----- nvinfo : EIATTR_SW_WAR
	.align		4
.L_38:
        /*5990*/ 	.byte	0x04, 0x36
        /*5992*/ 	.short	(.L_40 - .L_39)
.L_39:
        /*5994*/ 	.word	0x00000008
.L_40:


//--------------------- .nv.callgraph             --------------------------
	.section	.nv.callgraph,"",@"SHT_CUDA_CALLGRAPH"
	.align	4
	.sectionentsize	8
	.align		4
        /*0000*/ 	.word	0x00000000
	.align		4
        /*0004*/ 	.word	0xffffffff
	.align		4
        /*0008*/ 	.word	0x00000000
	.align		4
        /*000c*/ 	.word	0xfffffffe
	.align		4
        /*0010*/ 	.word	0x00000000
	.align		4
        /*0014*/ 	.word	0xfffffffd
	.align		4
        /*0018*/ 	.word	0x00000000
	.align		4
        /*001c*/ 	.word	0xfffffffc


//--------------------- .nv.constant4             --------------------------
	.section	.nv.constant4,"a",@progbits
	.align	8
	.align		8
.nv.constant4:
        /*0000*/ 	.dword	_ZN40_INTERNAL_432e298b_4_k_cu_d64c9e57_249244cuda3std3__45__cpo5beginE
	.align		8
        /*0008*/ 	.dword	_ZN40_INTERNAL_432e298b_4_k_cu_d64c9e57_249244cuda3std3__45__cpo3endE
	.align		8
        /*0010*/ 	.dword	_ZN40_INTERNAL_432e298b_4_k_cu_d64c9e57_249244cuda3std3__45__cpo6cbeginE
	.align		8
        /*0018*/ 	.dword	_ZN40_INTERNAL_432e298b_4_k_cu_d64c9e57_249244cuda3std3__45__cpo4cendE
	.align		8
        /*0020*/ 	.dword	_ZN40_INTERNAL_432e298b_4_k_cu_d64c9e57_249244cuda3std3__442_GLOBAL__N__432e298b_4_k_cu_d64c9e57_249246ignoreE
	.align		8
        /*0028*/ 	.dword	_ZN40_INTERNAL_432e298b_4_k_cu_d64c9e57_249244cuda3std3__419piecewise_constructE
	.align		8
        /*0030*/ 	.dword	_ZN40_INTERNAL_432e298b_4_k_cu_d64c9e57_249244cuda3std3__48in_placeE
	.align		8
        /*0038*/ 	.dword	_ZN40_INTERNAL_432e298b_4_k_cu_d64c9e57_249244cuda3std6ranges3__45__cpo4swapE
	.align		8
        /*0040*/ 	.dword	_ZN40_INTERNAL_432e298b_4_k_cu_d64c9e57_249244cuda3std6ranges3__45__cpo9iter_moveE
	.align		8
        /*0048*/ 	.dword	_ZN40_INTERNAL_432e298b_4_k_cu_d64c9e57_249244cute7productE
	.align		8
        /*0050*/ 	.dword	_ZN40_INTERNAL_432e298b_4_k_cu_d64c9e57_249244cute1_E


//--------------------- .text._ZN7cutlass13device_kernelINS_4gemm6kernel13GemmUniversalIN4cute5tupleIJiiiiEEENS1_10collective13CollectiveMmaINS1_37MainloopSm90TmaGmmaWarpSpecializedFP8ILi14ENS5_IJNS4_1CILi1EEESB_SB_EEENS1_35KernelTmaWarpSpecializedCooperativeEEENS5_IJNSA_ILi256EEESF_NSA_ILi32EEEEEENS_12float_e5m2_tENS5_IJlSB_lEEESI_SJ_NS4_8TiledMMAINS4_8MMA_AtomIJNS4_4SM904GMMA31MMA_64x256x32_F32E5M2E5M2_SS_TNILNSN_7ScaleInE1ELSP_1EEEEEENS4_6LayoutINS5_IJNSA_ILi2EEESB_SB_EEENS5_IJSB_NSA_ILi0EEESV_EEEEENS5_IJNS4_10UnderscoreESY_SY_EEEEENS4_13SM90_TMA_LOADENS4_14ComposedLayoutINS4_7SwizzleILi1ELi4ELi3EEENS4_18smem_ptr_flag_bitsILi8EEENSS_INS5_IJNSA_ILi8EEESG_EEENS5_IJSG_SB_EEEEEEEvNS4_8identityES11_S1B_vS1C_EENS_8epilogue10collective6detail29Sm90TmaWarpSpecializedAdapterINS1F_15DefaultEpilogueISI_SJ_SJ_NS1E_6thread17LinearCombinationISI_Li1EffLNS1J_9ScaleType4KindE0ELNS_15FloatRoundStyleE2ESI_EENS1_15EpilogueDefaultEEEEEvvEEEEvNT_6ParamsE --------------------------
	.section	.text._ZN7cutlass13device_kernelINS_4gemm6kernel13GemmUniversalIN4cute5tupleIJiiiiEEENS1_10collective13CollectiveMmaINS1_37MainloopSm90TmaGmmaWarpSpecializedFP8ILi14ENS5_IJNS4_1CILi1EEESB_SB_EEENS1_35KernelTmaWarpSpecializedCooperativeEEENS5_IJNSA_ILi256EEESF_NSA_ILi32EEEEEENS_12float_e5m2_tENS5_IJlSB_lEEESI_SJ_NS4_8TiledMMAINS4_8MMA_AtomIJNS4_4SM904GMMA31MMA_64x256x32_F32E5M2E5M2_SS_TNILNSN_7ScaleInE1ELSP_1EEEEEENS4_6LayoutINS5_IJNSA_ILi2EEESB_SB_EEENS5_IJSB_NSA_ILi0EEESV_EEEEENS5_IJNS4_10UnderscoreESY_SY_EEEEENS4_13SM90_TMA_LOADENS4_14ComposedLayoutINS4_7SwizzleILi1ELi4ELi3EEENS4_18smem_ptr_flag_bitsILi8EEENSS_INS5_IJNSA_ILi8EEESG_EEENS5_IJSG_SB_EEEEEEEvNS4_8identityES11_S1B_vS1C_EENS_8epilogue10collective6detail29Sm90TmaWarpSpecializedAdapterINS1F_15DefaultEpilogueISI_SJ_SJ_NS1E_6thread17LinearCombinationISI_Li1EffLNS1J_9ScaleType4KindE0ELNS_15FloatRoundStyleE2ESI_EENS1_15EpilogueDefaultEEEEEvvEEEEvNT_6ParamsE,"ax",@progbits
	.align	128
.text._ZN7cutlass13device_kernelINS_4gemm6kernel13GemmUniversalIN4cute5tupleIJiiiiEEENS1_10collective13CollectiveMmaINS1_37MainloopSm90TmaGmmaWarpSpecializedFP8ILi14ENS5_IJNS4_1CILi1EEESB_SB_EEENS1_35KernelTmaWarpSpecializedCooperativeEEENS5_IJNSA_ILi256EEESF_NSA_ILi32EEEEEENS_12float_e5m2_tENS5_IJlSB_lEEESI_SJ_NS4_8TiledMMAINS4_8MMA_AtomIJNS4_4SM904GMMA31MMA_64x256x32_F32E5M2E5M2_SS_TNILNSN_7ScaleInE1ELSP_1EEEEEENS4_6LayoutINS5_IJNSA_ILi2EEESB_SB_EEENS5_IJSB_NSA_ILi0EEESV_EEEEENS5_IJNS4_10UnderscoreESY_SY_EEEEENS4_13SM90_TMA_LOADENS4_14ComposedLayoutINS4_7SwizzleILi1ELi4ELi3EEENS4_18smem_ptr_flag_bitsILi8EEENSS_INS5_IJNSA_ILi8EEESG_EEENS5_IJSG_SB_EEEEEEEvNS4_8identityES11_S1B_vS1C_EENS_8epilogue10collective6detail29Sm90TmaWarpSpecializedAdapterINS1F_15DefaultEpilogueISI_SJ_SJ_NS1E_6thread17LinearCombinationISI_Li1EffLNS1J_9ScaleType4KindE0ELNS_15FloatRoundStyleE2ESI_EENS1_15EpilogueDefaultEEEEEvvEEEEvNT_6ParamsE:
        .type           _ZN7cutlass13device_kernelINS_4gemm6kernel13GemmUniversalIN4cute5tupleIJiiiiEEENS1_10collective13CollectiveMmaINS1_37MainloopSm90TmaGmmaWarpSpecializedFP8ILi14ENS5_IJNS4_1CILi1EEESB_SB_EEENS1_35KernelTmaWarpSpecializedCooperativeEEENS5_IJNSA_ILi256EEESF_NSA_ILi32EEEEEENS_12float_e5m2_tENS5_IJlSB_lEEESI_SJ_NS4_8TiledMMAINS4_8MMA_AtomIJNS4_4SM904GMMA31MMA_64x256x32_F32E5M2E5M2_SS_TNILNSN_7ScaleInE1ELSP_1EEEEEENS4_6LayoutINS5_IJNSA_ILi2EEESB_SB_EEENS5_IJSB_NSA_ILi0EEESV_EEEEENS5_IJNS4_10UnderscoreESY_SY_EEEEENS4_13SM90_TMA_LOADENS4_14ComposedLayoutINS4_7SwizzleILi1ELi4ELi3EEENS4_18smem_ptr_flag_bitsILi8EEENSS_INS5_IJNSA_ILi8EEESG_EEENS5_IJSG_SB_EEEEEEEvNS4_8identityES11_S1B_vS1C_EENS_8epilogue10collective6detail29Sm90TmaWarpSpecializedAdapterINS1F_15DefaultEpilogueISI_SJ_SJ_NS1E_6thread17LinearCombinationISI_Li1EffLNS1J_9ScaleType4KindE0ELNS_15FloatRoundStyleE2ESI_EENS1_15EpilogueDefaultEEEEEvvEEEEvNT_6ParamsE,@function
        .size           _ZN7cutlass13device_kernelINS_4gemm6kernel13GemmUniversalIN4cute5tupleIJiiiiEEENS1_10collective13CollectiveMmaINS1_37MainloopSm90TmaGmmaWarpSpecializedFP8ILi14ENS5_IJNS4_1CILi1EEESB_SB_EEENS1_35KernelTmaWarpSpecializedCooperativeEEENS5_IJNSA_ILi256EEESF_NSA_ILi32EEEEEENS_12float_e5m2_tENS5_IJlSB_lEEESI_SJ_NS4_8TiledMMAINS4_8MMA_AtomIJNS4_4SM904GMMA31MMA_64x256x32_F32E5M2E5M2_SS_TNILNSN_7ScaleInE1ELSP_1EEEEEENS4_6LayoutINS5_IJNSA_ILi2EEESB_SB_EEENS5_IJSB_NSA_ILi0EEESV_EEEEENS5_IJNS4_10UnderscoreESY_SY_EEEEENS4_13SM90_TMA_LOADENS4_14ComposedLayoutINS4_7SwizzleILi1ELi4ELi3EEENS4_18smem_ptr_flag_bitsILi8EEENSS_INS5_IJNSA_ILi8EEESG_EEENS5_IJSG_SB_EEEEEEEvNS4_8identityES11_S1B_vS1C_EENS_8epilogue10collective6detail29Sm90TmaWarpSpecializedAdapterINS1F_15DefaultEpilogueISI_SJ_SJ_NS1E_6thread17LinearCombinationISI_Li1EffLNS1J_9ScaleType4KindE0ELNS_15FloatRoundStyleE2ESI_EENS1_15EpilogueDefaultEEEEEvvEEEEvNT_6ParamsE,(.L_x_606 - _ZN7cutlass13device_kernelINS_4gemm6kernel13GemmUniversalIN4cute5tupleIJiiiiEEENS1_10collective13CollectiveMmaINS1_37MainloopSm90TmaGmmaWarpSpecializedFP8ILi14ENS5_IJNS4_1CILi1EEESB_SB_EEENS1_35KernelTmaWarpSpecializedCooperativeEEENS5_IJNSA_ILi256EEESF_NSA_ILi32EEEEEENS_12float_e5m2_tENS5_IJlSB_lEEESI_SJ_NS4_8TiledMMAINS4_8MMA_AtomIJNS4_4SM904GMMA31MMA_64x256x32_F32E5M2E5M2_SS_TNILNSN_7ScaleInE1ELSP_1EEEEEENS4_6LayoutINS5_IJNSA_ILi2EEESB_SB_EEENS5_IJSB_NSA_ILi0EEESV_EEEEENS5_IJNS4_10UnderscoreESY_SY_EEEEENS4_13SM90_TMA_LOADENS4_14ComposedLayoutINS4_7SwizzleILi1ELi4ELi3EEENS4_18smem_ptr_flag_bitsILi8EEENSS_INS5_IJNSA_ILi8EEESG_EEENS5_IJSG_SB_EEEEEEEvNS4_8identityES11_S1B_vS1C_EENS_8epilogue10collective6detail29Sm90TmaWarpSpecializedAdapterINS1F_15DefaultEpilogueISI_SJ_SJ_NS1E_6thread17LinearCombinationISI_Li1EffLNS1J_9ScaleType4KindE0ELNS_15FloatRoundStyleE2ESI_EENS1_15EpilogueDefaultEEEEEvvEEEEvNT_6ParamsE)
        .other          _ZN7cutlass13device_kernelINS_4gemm6kernel13GemmUniversalIN4cute5tupleIJiiiiEEENS1_10collective13CollectiveMmaINS1_37MainloopSm90TmaGmmaWarpSpecializedFP8ILi14ENS5_IJNS4_1CILi1EEESB_SB_EEENS1_35KernelTmaWarpSpecializedCooperativeEEENS5_IJNSA_ILi256EEESF_NSA_ILi32EEEEEENS_12float_e5m2_tENS5_IJlSB_lEEESI_SJ_NS4_8TiledMMAINS4_8MMA_AtomIJNS4_4SM904GMMA31MMA_64x256x32_F32E5M2E5M2_SS_TNILNSN_7ScaleInE1ELSP_1EEEEEENS4_6LayoutINS5_IJNSA_ILi2EEESB_SB_EEENS5_IJSB_NSA_ILi0EEESV_EEEEENS5_IJNS4_10UnderscoreESY_SY_EEEEENS4_13SM90_TMA_LOADENS4_14ComposedLayoutINS4_7SwizzleILi1ELi4ELi3EEENS4_18smem_ptr_flag_bitsILi8EEENSS_INS5_IJNSA_ILi8EEESG_EEENS5_IJSG_SB_EEEEEEEvNS4_8identityES11_S1B_vS1C_EENS_8epilogue10collective6detail29Sm90TmaWarpSpecializedAdapterINS1F_15DefaultEpilogueISI_SJ_SJ_NS1E_6thread17LinearCombinationISI_Li1EffLNS1J_9ScaleType4KindE0ELNS_15FloatRoundStyleE2ESI_EENS1_15EpilogueDefaultEEEEEvvEEEEvNT_6ParamsE,@"STO_CUDA_ENTRY STV_DEFAULT"
_ZN7cutlass13device_kernelINS_4gemm6kernel13GemmUniversalIN4cute5tupleIJiiiiEEENS1_10collective13CollectiveMmaINS1_37MainloopSm90TmaGmmaWarpSpecializedFP8ILi14ENS5_IJNS4_1CILi1EEESB_SB_EEENS1_35KernelTmaWarpSpecializedCooperativeEEENS5_IJNSA_ILi256EEESF_NSA_ILi32EEEEEENS_12float_e5m2_tENS5_IJlSB_lEEESI_SJ_NS4_8TiledMMAINS4_8MMA_AtomIJNS4_4SM904GMMA31MMA_64x256x32_F32E5M2E5M2_SS_TNILNSN_7ScaleInE1ELSP_1EEEEEENS4_6LayoutINS5_IJNSA_ILi2EEESB_SB_EEENS5_IJSB_NSA_ILi0EEESV_EEEEENS5_IJNS4_10UnderscoreESY_SY_EEEEENS4_13SM90_TMA_LOADENS4_14ComposedLayoutINS4_7SwizzleILi1ELi4ELi3EEENS4_18smem_ptr_flag_bitsILi8EEENSS_INS5_IJNSA_ILi8EEESG_EEENS5_IJSG_SB_EEEEEEEvNS4_8identityES11_S1B_vS1C_EENS_8epilogue10collective6detail29Sm90TmaWarpSpecializedAdapterINS1F_15DefaultEpilogueISI_SJ_SJ_NS1E_6thread17LinearCombinationISI_Li1EffLNS1J_9ScaleType4KindE0ELNS_15FloatRoundStyleE2ESI_EENS1_15EpilogueDefaultEEEEEvvEEEEvNT_6ParamsE:
[----:B------:R-:W0:Y:S02]  /*0000*/  LDC R1, c[0x0][0x28] ;  /* 0x00000a00ff017b82 */ /* 0x000e240000000800 */
[----:B0-----:R-:W-:Y:S01]  /*0010*/  VIADD R1, R1, 0xfffff990 ;  /* 0xfffff99001017836 */ /* 0x001fe20000000000 */
[----:B------:R-:W0:Y:S01]  /*0020*/  S2R R2, SR_TID.X ;  /* 0x0000000000027919 */ /* 0x000e220000002100 */
[----:B------:R-:W-:Y:S01]  /*0030*/  ELECT P0, URZ, PT ;  /* 0x00000000003f782f */ /* 0x000fe20003800000 */
[----:B------:R-:W-:Y:S01]  /*0040*/  BSSY B0, `(.L_x_0) ;  /* 0x0000015000007945 */ /* 0x000fe20003800000 */
[--C-:B0-----:R-:W-:Y:S02]  /*0050*/  SHF.R.U32.HI R0, RZ, 0x5, R2.reuse ;  /* 0x00000005ff007819 */ /* 0x101fe40000011602 */
[----:B------:R-:W-:-:S03]  /*0060*/  SHF.R.U32.HI R2, RZ, 0x7, R2 ;  /* 0x00000007ff027819 */ /* 0x000fc60000011602 */
[----:B------:R-:W0:Y:S04]  /*0070*/  SHFL.IDX PT, R3, R0, RZ, 0x1f ;  /* 0x00001fff00037589 */ /* 0x000e2800000e0000 */
[----:B------:R-:W1:Y:S01]  /*0080*/  SHFL.IDX PT, R2, R2, RZ, 0x1f ;  /* 0x00001fff02027589 */ /* 0x000e6200000e0000 */
[----:B0-----:R-:W-:Y:S02]  /*0090*/  R2UR UR4, R3 ;  /* 0x00000000030472ca */ /* 0x001fe400000e0000 */
[----:B-1----:R-:W-:-:S11]  /*00a0*/  R2UR UR6, R2 ;  /* 0x00000000020672ca */ /* 0x002fd600000e0000 */
[----:B------:R-:W-:Y:S02]  /*00b0*/  USHF.R.S32.HI UR5, URZ, 0x1f, UR4 ;  /* 0x0000001f3f057899 */ /* 0x000fe40008011404 */
[----:B------:R-:W-:Y:S02]  /*00c0*/  ISETP.NE.OR P0, PT, RZ, UR4, !P0 ;  /* 0x00000004ff007c0c */ /* 0x000fe4000c705670 */
[----:B------:R-:W-:-:S04]  /*00d0*/  ULEA.HI UR5, UR5, UR4, URZ, 0x2 ;  /* 0x0000000405057291 */ /* 0x000fc8000f8f103f */
[----:B------:R-:W-:-:S04]  /*00e0*/  ULOP3.LUT UR5, UR5, 0xfffffffc, URZ, 0xc0, !UPT ;  /* 0xfffffffc05057892 */ /* 0x000fc8000f8ec03f */
[----:B------:R-:W-:-:S03]  /*00f0*/  UIADD3 UR8, UR4, -UR5, URZ ;  /* 0x8000000504087290 */ /* 0x000fc6000fffe03f */
[----:B------:R-:W-:Y:S09]  /*0100*/  @P0 BRA `(.L_x_1) ;  /* 0x0000000000200947 */ /* 0x000ff20003800000 */
[----:B------:R-:W-:Y:S02]  /*0110*/  ULDC.64 UR4, c[0x0][0x198] ;  /* 0x0000660000047ab9 */ /* 0x000fe40000000a00 */
[----:B------:R-:W-:Y:S02]  /*0120*/  UIADD3 UR10, UP0, UR4, 0xf0, URZ ;  /* 0x000000f0040a7890 */ /* 0x000fe4000ff1e03f */
[----:B------:R-:W-:Y:S02]  /*0130*/  UIADD3 UR4, UP1, UR4, 0x1f0, URZ ;  /* 0x000001f004047890 */ /* 0x000fe4000ff3e03f */
[----:B------:R-:W-:Y:S02]  /*0140*/  UIADD3.X UR11, URZ, UR5, URZ, UP0, !UPT ;  /* 0x000000053f0b7290 */ /* 0x000fe400087fe43f */
[----:B------:R-:W-:-:S07]  /*0150*/  UIADD3.X UR5, URZ, UR5, URZ, UP1, !UPT ;  /* 0x000000053f057290 */ /* 0x000fce0008ffe43f */
[----:B------:R0:W-:Y:S02]  /*0160*/  UTMACCTL.PF [UR10] ;  /* 0x000000000a0079b9 */ /* 0x0001e40008040000 */
[----:B------:R0:W-:Y:S02]  /*0170*/  UTMACCTL.PF [UR4] ;  /* 0x00000000040079b9 */ /* 0x0001e40008040000 */
[----:B0-----:R-:W-:Y:S01]  /*0180*/  NOP ;  /* 0x0000000000007918 */ /* 0x001fe20000000000 */
.L_x_1:
[----:B------:R-:W-:Y:S05]  /*0190*/  BSYNC B0 ;  /* 0x0000000000007941 */ /* 0x000fea0003800000 */
.L_x_0:
[----:B------:R-:W0:Y:S01]  /*01a0*/  SHFL.IDX PT, R2, R0, RZ, 0x1f ;  /* 0x00001fff00027589 */ /* 0x000e2200000e0000 */
[----:B------:R-:W-:Y:S01]  /*01b0*/  UISETP.NE.AND UP0, UPT, UR8, 0x3, UPT ;  /* 0x000000030800788c */ /* 0x000fe2000bf05270 */
[----:B------:R-:W-:Y:S01]  /*01c0*/  ISETP.NE.AND P1, PT, RZ, UR6, PT ;  /* 0x00000006ff007c0c */ /* 0x000fe2000bf25270 */
[----:B------:R-:W-:Y:S02]  /*01d0*/  UIADD3 UR10, UR6, -0x1, URZ ;  /* 0xffffffff060a7890 */ /* 0x000fe4000fffe03f */
[----:B------:R-:W-:Y:S02]  /*01e0*/  UISETP.EQ.OR UP0, UPT, UR8, URZ, !UP0 ;  /* 0x0000003f0800728c */ /* 0x000fe4000c702670 */
[----:B------:R-:W-:Y:S02]  /*01f0*/  UISETP.GE.U32.AND UP1, UPT, UR10, 0x2, UPT ;  /* 0x000000020a00788c */ /* 0x000fe4000bf26070 */
[----:B------:R-:W-:-:S04]  /*0200*/  UISETP.EQ.AND UP0, UPT, UR6, URZ, UP0 ;  /* 0x0000003f0600728c */ /* 0x000fc80008702270 */
[----:B------:R-:W-:-:S04]  /*0210*/  USEL UR13, URZ, 0x1, !UP0 ;  /* 0x000000013f0d7887 */ /* 0x000fc8000c000000 */
[----:B------:R-:W-:Y:S01]  /*0220*/  USEL UR13, UR13, 0x2, UP1 ;  /* 0x000000020d0d7887 */ /* 0x000fe20008800000 */
[----:B0-----:R-:W-:-:S13]  /*0230*/  ISETP.NE.AND P0, PT, R2, RZ, PT ;  /* 0x000000ff0200720c */ /* 0x001fda0003f05270 */
[----:B------:R-:W-:Y:S05]  /*0240*/  @P0 BRA `(.L_x_2) ;  /* 0x0000000000b40947 */ /* 0x000fea0003800000 */
[----:B------:R-:W-:Y:S01]  /*0250*/  ELECT P0, URZ, PT ;  /* 0x00000000003f782f */ /* 0x000fe20003800000 */
[----:B------:R-:W-:-:S12]  /*0260*/  BSSY B0, `(.L_x_2) ;  /* 0x000002b000007945 */ /* 0x000fd80003800000 */
[----:B------:R-:W-:Y:S05]  /*0270*/  @!P0 BRA `(.L_x_3) ;  /* 0x0000000000a48947 */ /* 0x000fea0003800000 */
[----:B------:R-:W0:Y:S01]  /*0280*/  S2UR UR9, SR_CgaCtaId ;  /* 0x00000000000979c3 */ /* 0x000e220000008800 */
[----:B------:R-:W-:Y:S01]  /*0290*/  UMOV UR4, 0x400 ;  /* 0x0000040000047882 */ /* 0x000fe20000000000 */
[----:B------:R-:W-:Y:S01]  /*02a0*/  UMOV UR5, 0x1 ;  /* 0x0000000100057882 */ /* 0x000fe20000000000 */
[----:B------:R-:W-:Y:S02]  /*02b0*/  UMOV UR6, 0x100 ;  /* 0x0000010000067882 */ /* 0x000fe40000000000 */
[----:B------:R-:W-:-:S04]  /*02c0*/  UIADD3 UR6, -UR6, 0x100000, URZ ;  /* 0x0010000006067890 */ /* 0x000fc8000fffe13f */
[----:B------:R-:W-:Y:S02]  /*02d0*/  USHF.L.U32 UR7, UR6, 0xb, URZ ;  /* 0x0000000b06077899 */ /* 0x000fe4000800063f */
[----:B------:R-:W-:Y:S02]  /*02e0*/  USHF.L.U32 UR6, UR6, 0x1, URZ ;  /* 0x0000000106067899 */ /* 0x000fe4000800063f */
[----:B0-----:R-:W-:Y:S02]  /*02f0*/  ULEA UR9, UR9, UR4, 0x18 ;  /* 0x0000000409097291 */ /* 0x001fe4000f8ec03f */
[----:B------:R-:W-:-:S04]  /*0300*/  UIADD3 UR4, -UR5, 0x100000, URZ ;  /* 0x0010000005047890 */ /* 0x000fc8000fffe13f */
[----:B------:R-:W-:Y:S02]  /*0310*/  USHF.L.U32 UR5, UR4, 0xb, URZ ;  /* 0x0000000b04057899 */ /* 0x000fe4000800063f */
[----:B------:R-:W-:Y:S01]  /*0320*/  USHF.L.U32 UR4, UR4, 0x1, URZ ;  /* 0x0000000104047899 */ /* 0x000fe2000800063f */
[----:B------:R-:W0:Y:S11]  /*0330*/  FENCE.VIEW.ASYNC.S ;  /* 0x00000000000073c6 */ /* 0x000e360000000000 */
[----:B0-----:R0:W1:Y:S01]  /*0340*/  SYNCS.EXCH.64 URZ, [UR9], UR4 ;  /* 0x00000004093f75b2 */ /* 0x0010620008000100 */
[----:B------:R0:W2:Y:S01]  /*0350*/  SYNCS.EXCH.64 URZ, [UR9+0x70], UR6 ;  /* 0x00007006093f75b2 */ /* 0x0000a20008000100 */
[----:B------:R0:W3:Y:S01]  /*0360*/  SYNCS.EXCH.64 URZ, [UR9+0x8], UR4 ;  /* 0x00000804093f75b2 */ /* 0x0000e20008000100 */
[----:B------:R0:W4:Y:S01]  /*0370*/  SYNCS.EXCH.64 URZ, [UR9+0x78], UR6 ;  /* 0x00007806093f75b2 */ /* 0x0001220008000100 */
[----:B------:R0:W0:Y:S01]  /*0380*/  SYNCS.EXCH.64 URZ, [UR9+0x10], UR4 ;  /* 0x00001004093f75b2 */ /* 0x0000220008000100 */
        /* <DEDUP_REMOVED lines=23> */
[----:B-1234-:R-:W-:Y:S01]  /*0500*/  NOP ;  /* 0x0000000000007918 */ /* 0x01efe20000000000 */
.L_x_3:
[----:B0-----:R-:W-:Y:S05]  /*0510*/  BSYNC B0 ;  /* 0x0000000000007941 */ /* 0x001fea0003800000 */
.L_x_2:
[----:B------:R-:W0:Y:S01]  /*0520*/  LDC R2, c[0x0][0x65c] ;  /* 0x00019700ff027b82 */ /* 0x000e220000000800 */
[----:B------:R-:W1:Y:S01]  /*0530*/  SHFL.IDX PT, R0, R0, RZ, 0x1f ;  /* 0x00001fff00007589 */ /* 0x000e6200000e0000 */
[----:B------:R-:W-:Y:S01]  /*0540*/  ELECT P0, URZ, PT ;  /* 0x00000000003f782f */ /* 0x000fe20003800000 */
[----:B------:R-:W-:Y:S01]  /*0550*/  IMAD.MOV.U32 R3, RZ, RZ, RZ ;  /* 0x000000ffff037224 */ /* 0x000fe200078e00ff */
[----:B------:R-:W-:Y:S01]  /*0560*/  UMOV UR4, 0x20 ;  /* 0x0000002000047882 */ /* 0x000fe20000000000 */
[----:B------:R-:W2:Y:S01]  /*0570*/  S2R R11, SR_CTAID.Y ;  /* 0x00000000000b7919 */ /* 0x000ea20000002600 */
[----:B------:R-:W-:Y:S01]  /*0580*/  NOP ;  /* 0x0000000000007918 */ /* 0x000fe20000000000 */
[----:B------:R-:W-:Y:S01]  /*0590*/  NOP ;  /* 0x0000000000007918 */ /* 0x000fe20000000000 */
[----:B0-----:R-:W-:Y:S02]  /*05a0*/  ISETP.NE.AND P4, PT, R2, 0x1, PT ;  /* 0x000000010200780c */ /* 0x001fe40003f85270 */
[----:B------:R-:W0:Y:S01]  /*05b0*/  S2R R2, SR_CTAID.X ;  /* 0x0000000000027919 */ /* 0x000e220000002500 */
[----:B-1----:R-:W-:-:S10]  /*05c0*/  ISETP.NE.OR P0, PT, R0, RZ, !P0 ;  /* 0x000000ff0000720c */ /* 0x002fd40004705670 */
[----:B------:R-:W0:Y:S01]  /*05d0*/  @P4 LDC R7, c[0x0][0x10] ;  /* 0x00000400ff074b82 */ /* 0x000e220000000800 */
[----:B--2---:R-:W-:Y:S02]  /*05e0*/  @P4 IMAD.MOV.U32 R4, RZ, RZ, R11 ;  /* 0x000000ffff044224 */ /* 0x004fe400078e000b */
[----:B------:R-:W-:Y:S01]  /*05f0*/  VOTEU.ALL UP0, P0 ;  /* 0x00000000003f7886 */ /* 0x000fe20000000000 */
[----:B------:R-:W-:Y:S01]  /*0600*/  @P4 IMAD.MOV.U32 R5, RZ, RZ, RZ ;  /* 0x000000ffff054224 */ /* 0x000fe200078e00ff */
[----:B------:R-:W-:Y:S01]  /*0610*/  VOTEU.ALL UP1, P0 ;  /* 0x00000000003f7886 */ /* 0x000fe20000020000 */
[----:B------:R-:W-:Y:S02]  /*0620*/  @P4 IMAD.MOV.U32 R13, RZ, RZ, RZ ;  /* 0x000000ffff0d4224 */ /* 0x000fe400078e00ff */
[----:B------:R-:W1:Y:S01]  /*0630*/  @!P4 LDC R9, c[0x0][0xc] ;  /* 0x00000300ff09cb82 */ /* 0x000e620000000800 */
[----:B------:R-:W-:Y:S01]  /*0640*/  @!UP0 UMOV UR6, 0x400 ;  /* 0x0000040000068882 */ /* 0x000fe20000000000 */
[----:B------:R-:W-:-:S04]  /*0650*/  @!UP0 UIADD3 UR4, -UR4, 0x100000, URZ ;  /* 0x0010000004048890 */ /* 0x000fc8000fffe13f */
[----:B------:R-:W-:Y:S02]  /*0660*/  @!UP0 USHF.L.U32 UR5, UR4, 0xb, URZ ;  /* 0x0000000b04058899 */ /* 0x000fe4000800063f */
[----:B------:R-:W-:Y:S01]  /*0670*/  @!UP0 USHF.L.U32 UR4, UR4, 0x1, URZ ;  /* 0x0000000104048899 */ /* 0x000fe2000800063f */
[----:B------:R-:W2:Y:S01]  /*0680*/  @!UP0 S2UR UR7, SR_CgaCtaId ;  /* 0x00000000000789c3 */ /* 0x000ea20000008800 */
[----:B0-----:R-:W-:-:S04]  /*0690*/  @P4 IMAD.WIDE.U32 R6, R2, R7, R4 ;  /* 0x0000000702064225 */ /* 0x001fc800078e0004 */
[----:B------:R-:W-:Y:S02]  /*06a0*/  @P4 IMAD.MOV.U32 R10, RZ, RZ, R6 ;  /* 0x000000ffff0a4224 */ /* 0x000fe400078e0006 */
[----:B------:R-:W-:Y:S02]  /*06b0*/  @P4 IMAD.IADD R14, R7, 0x1, R13 ;  /* 0x00000001070e4824 */ /* 0x000fe400078e020d */
[----:B-1----:R-:W-:-:S04]  /*06c0*/  @!P4 IMAD.WIDE.U32 R4, R9, R11, R2 ;  /* 0x0000000b0904c225 */ /* 0x002fc800078e0002 */
[----:B------:R-:W-:Y:S02]  /*06d0*/  @!P4 IMAD.MOV.U32 R10, RZ, RZ, R4 ;  /* 0x000000ffff0ac224 */ /* 0x000fe400078e0004 */
[----:B------:R-:W-:Y:S01]  /*06e0*/  @!P4 IMAD.MOV.U32 R14, RZ, RZ, R5 ;  /* 0x000000ffff0ec224 */ /* 0x000fe200078e0005 */
[----:B--2---:R-:W-:Y:S02]  /*06f0*/  @!UP0 ULEA UR6, UR7, UR6, 0x18 ;  /* 0x0000000607068291 */ /* 0x004fe4000f8ec03f */
[----:B------:R0:W-:Y:S01]  /*0700*/  STL [R1+0x45c], R10 ;  /* 0x00045c0a01007387 */ /* 0x0001e20000100800 */
[----:B------:R-:W-:-:S03]  /*0710*/  VOTEU.ALL UP0, P0 ;  /* 0x00000000003f7886 */ /* 0x000fc60000000000 */
[----:B------:R0:W-:Y:S04]  /*0720*/  STL [R1+0x458], R14 ;  /* 0x0004580e01007387 */ /* 0x0001e80000100800 */
[----:B------:R-:W1:Y:S02]  /*0730*/  FENCE.VIEW.ASYNC.S ;  /* 0x00000000000073c6 */ /* 0x000e640000000000 */
[----:B-1----:R0:W1:Y:S01]  /*0740*/  @!UP0 SYNCS.EXCH.64 URZ, [UR6+0xf0], UR4 ;  /* 0x0000f004063f85b2 */ /* 0x0020620008000100 */
[----:B------:R0:W1:Y:S01]  /*0750*/  @!UP1 SYNCS.EXCH.64 URZ, [UR6+0xf8], UR4 ;  /* 0x0000f804063f95b2 */ /* 0x0000620008000100 */
[----:B------:R-:W-:Y:S01]  /*0760*/  NOP ;  /* 0x0000000000007918 */ /* 0x000fe20000000000 */
[----:B-1----:R-:W-:Y:S06]  /*0770*/  BAR.SYNC.DEFER_BLOCKING 0x0 ;  /* 0x0000000000007b1d */ /* 0x002fec0000010000 */
[----:B0-----:R-:W-:Y:S05]  /*0780*/  @!P1 BRA `(.L_x_4) ;  /* 0x0000021400689947 */ /* 0x001fea0003800000 */
[----:B------:R-:W-:-:S06]  /*0790*/  UISETP.GT.U32.AND UP0, UPT, UR10, 0x1, UPT ;  /* 0x000000010a00788c */ /* 0x000fcc000bf04070 */
[----:B------:R-:W-:-:S13]  /*07a0*/  PLOP3.LUT P0, PT, PT, PT, UP0, 0x80, 0x0 ;  /* 0x000000000000781c */ /* 0x000fda0003f0f008 */
[----:B------:R-:W-:Y:S05]  /*07b0*/  @P0 EXIT ;  /* 0x000000000000094d */ /* 0x000fea0003800000 */
[----:B------:R-:W-:Y:S01]  /*07c0*/  IMAD.MOV.U32 R5, RZ, RZ, -0x1 ;  /* 0xffffffffff057424 */ /* 0x000fe200078e00ff */
[----:B------:R-:W-:Y:S01]  /*07d0*/  ULDC.64 UR4, c[0x0][0x650] ;  /* 0x0001940000047ab9 */ /* 0x000fe20000000a00 */
[----:B------:R-:W-:Y:S01]  /*07e0*/  IMAD.MOV.U32 R4, RZ, RZ, -0x1 ;  /* 0xffffffffff047424 */ /* 0x000fe200078e00ff */
[----:B------:R-:W-:Y:S01]  /*07f0*/  ISETP.GE.U32.AND P0, PT, R10, UR4, PT ;  /* 0x000000040a007c0c */ /* 0x000fe2000bf06070 */
[----:B------:R-:W-:Y:S01]  /*0800*/  UMOV UR10, 0xffffffff ;  /* 0xffffffff000a7882 */ /* 0x000fe20000000000 */
[----:B------:R0:W-:Y:S01]  /*0810*/  STL [R1+0x464], R5 ;  /* 0x0004640501007387 */ /* 0x0001e20000100800 */
[----:B------:R-:W-:Y:S02]  /*0820*/  PRMT R0, RZ, 0x7610, R0 ;  /* 0x00007610ff007816 */ /* 0x000fe40000000000 */
[----:B------:R-:W-:Y:S01]  /*0830*/  ISETP.GE.U32.AND.EX P0, PT, R14, UR5, PT, P0 ;  /* 0x000000050e007c0c */ /* 0x000fe2000bf06100 */
[----:B------:R0:W-:-:S12]  /*0840*/  STL [R1+0x460], R4 ;  /* 0x0004600401007387 */ /* 0x0001d80000100800 */
[----:B0-----:R-:W-:Y:S05]  /*0850*/  @P0 BRA `(.L_x_5) ;  /* 0x00000004006c0947 */ /* 0x001fea0003800000 */
[----:B------:R-:W-:Y:S01]  /*0860*/  ULDC.64 UR14, c[0x0][0x628] ;  /* 0x00018a00000e7ab9 */ /* 0x000fe20000000a00 */
[----:B------:R-:W0:Y:S01]  /*0870*/  LDC.64 R12, c[0x0][0x620] ;  /* 0x00018800ff0c7b82 */ /* 0x000e220000000a00 */
[----:B------:R-:W-:Y:S01]  /*0880*/  ISETP.NE.U32.AND P0, PT, RZ, UR14, PT ;  /* 0x0000000eff007c0c */ /* 0x000fe2000bf05070 */
[----:B------:R-:W-:Y:S01]  /*0890*/  ULDC UR11, c[0x0][0x630] ;  /* 0x00018c00000b7ab9 */ /* 0x000fe20000000800 */
[----:B------:R-:W-:Y:S02]  /*08a0*/  R2UR UR4, R10 ;  /* 0x000000000a0472ca */ /* 0x000fe400000e0000 */
[----:B------:R-:W-:Y:S02]  /*08b0*/  ISETP.NE.AND.EX P0, PT, RZ, UR15, PT, P0 ;  /* 0x0000000fff007c0c */ /* 0x000fe4000bf05300 */
[----:B------:R-:W-:-:S11]  /*08c0*/  R2UR UR5, R14 ;  /* 0x000000000e0572ca */ /* 0x000fd600000e0000 */
[----:B------:R-:W-:Y:S05]  /*08d0*/  @!P0 BRA `(.L_x_6) ;  /* 0x0000000000308947 */ /* 0x000fea0003800000 */
[----:B------:R-:W-:Y:S01]  /*08e0*/  R2UR UR4, R10 ;  /* 0x000000000a0472ca */ /* 0x000fe200000e0000 */
[----:B------:R-:W-:Y:S01]  /*08f0*/  ULDC UR8, c[0x0][0x634] ;  /* 0x00018d0000087ab9 */ /* 0x000fe20000000800 */
[----:B------:R-:W-:-:S11]  /*0900*/  R2UR UR10, R14 ;  /* 0x000000000e0a72ca */ /* 0x000fd600000e0000 */
[----:B------:R-:W-:-:S04]  /*0910*/  UIADD3 UR8, UP0, UR4, UR8, URZ ;  /* 0x0000000804087290 */ /* 0x000fc8000ff1e03f */
[----:B------:R-:W-:-:S04]  /*0920*/  UIADD3.X UR10, URZ, UR10, URZ, UP0, !UPT ;  /* 0x0000000a3f0a7290 */ /* 0x000fc800087fe43f */
[----:B------:R-:W-:-:S04]  /*0930*/  UIMAD.WIDE.U32 UR4, UR10, UR14, URZ ;  /* 0x0000000e0a0472a5 */ /* 0x000fc8000f8e003f */
[----:B------:R-:W-:Y:S02]  /*0940*/  UIMAD.WIDE.U32 UR6, UP0, UR8, UR15, UR4 ;  /* 0x0000000f080672a5 */ /* 0x000fe4000f800004 */
[----:B------:R-:W-:Y:S02]  /*0950*/  UIMAD.WIDE.U32 UR4, UR8, UR14, URZ ;  /* 0x0000000e080472a5 */ /* 0x000fe4000f8e003f */
[----:B------:R-:W-:Y:S02]  /*0960*/  UIADD3.X UR9, URZ, URZ, URZ, UP0, !UPT ;  /* 0x0000003f3f097290 */ /* 0x000fe400087fe43f */
[----:B------:R-:W-:Y:S01]  /*0970*/  UIADD3 URZ, UP0, UR5, UR6, URZ ;  /* 0x00000006053f7290 */ /* 0x000fe2000ff1e03f */
[----:B------:R-:W-:-:S03]  /*0980*/  UMOV UR8, UR7 ;  /* 0x0000000700087c82 */ /* 0x000fc60008000000 */
[----:B------:R-:W-:-:S12]  /*0990*/  UIMAD.WIDE.U32.X UR4, UR10, UR15, UR8, UP0 ;  /* 0x0000000f0a0472a5 */ /* 0x000fd800080e0408 */
.L_x_6:
[----:B------:R-:W-:Y:S01]  /*09a0*/  USHF.R.U64 UR10, UR4, UR11, UR5 ;  /* 0x0000000b040a7299 */ /* 0x000fe20008001205 */
[----:B------:R-:W1:Y:S01]  /*09b0*/  LDC R8, c[0x0][0x618] ;  /* 0x00018600ff087b82 */ /* 0x000e620000000800 */
[----:B------:R-:W-:Y:S01]  /*09c0*/  USHF.R.U32.HI UR4, URZ, UR11, UR5 ;  /* 0x0000000b3f047299 */ /* 0x000fe20008011605 */
[----:B------:R-:W-:Y:S01]  /*09d0*/  I2FP.F32.U32 R0, R2 ;  /* 0x0000000200007245 */ /* 0x000fe20000201000 */
[----:B------:R-:W-:Y:S01]  /*09e0*/  IMAD.MOV.U32 R4, RZ, RZ, R10 ;  /* 0x000000ffff047224 */ /* 0x000fe200078e000a */
[----:B------:R-:W-:Y:S01]  /*09f0*/  ULDC UR5, c[0x0][0x150] ;  /* 0x0000540000057ab9 */ /* 0x000fe20000000800 */
[----:B------:R-:W-:Y:S01]  /*0a00*/  IADD3 R7, P0, RZ, -UR10, RZ ;  /* 0x8000000aff077c10 */ /* 0x000fe2000ff1e0ff */
[----:B------:R-:W-:Y:S02]  /*0a10*/  IMAD.MOV.U32 R5, RZ, RZ, R14 ;  /* 0x000000ffff057224 */ /* 0x000fe400078e000e */
[----:B------:R-:W-:Y:S01]  /*0a20*/  FMUL R0, R0, UR5 ;  /* 0x0000000500007c20 */ /* 0x000fe20008400000 */
[----:B------:R-:W2:Y:S01]  /*0a30*/  LDC.64 R20, c[0x0][0x640] ;  /* 0x00019000ff147b82 */ /* 0x000ea20000000a00 */
[----:B------:R-:W-:Y:S01]  /*0a40*/  IMAD.X R9, RZ, RZ, ~UR4, P0 ;  /* 0x80000004ff097e24 */ /* 0x000fe200080e06ff */
[----:B------:R-:W-:Y:S01]  /*0a50*/  ULDC UR4, c[0x0][0x154] ;  /* 0x0000550000047ab9 */ /* 0x000fe20000000800 */
[----:B0-----:R-:W-:-:S02]  /*0a60*/  IMAD.WIDE.U32 R4, R7, R12, R4 ;  /* 0x0000000c07047225 */ /* 0x001fc400078e0004 */
[----:B------:R-:W0:Y:S03]  /*0a70*/  F2I.U32.TRUNC.NTZ R0, R0 ;  /* 0x0000000000007305 */ /* 0x000e26000020f000 */
[----:B------:R-:W3:Y:S01]  /*0a80*/  LDC R3, c[0x0][0x144] ;  /* 0x00005100ff037b82 */ /* 0x000ee20000000800 */
[----:B------:R-:W-:-:S04]  /*0a90*/  IMAD R6, R9, R12, RZ ;  /* 0x0000000c09067224 */ /* 0x000fc800078e02ff */
[----:B------:R-:W-:-:S03]  /*0aa0*/  IMAD R7, R7, R13, R6 ;  /* 0x0000000d07077224 */ /* 0x000fc600078e0206 */
[----:B------:R-:W4:Y:S01]  /*0ab0*/  LDC R10, c[0x0][0x608] ;  /* 0x00018200ff0a7b82 */ /* 0x000f220000000800 */
[----:B------:R-:W-:Y:S02]  /*0ac0*/  IMAD.IADD R5, R5, 0x1, R7 ;  /* 0x0000000105057824 */ /* 0x000fe400078e0207 */
[----:B------:R-:W-:Y:S02]  /*0ad0*/  IMAD.MOV.U32 R7, RZ, RZ, -0x1 ;  /* 0xffffffffff077424 */ /* 0x000fe400078e00ff */
[----:B0-----:R-:W-:Y:S01]  /*0ae0*/  IMAD.MOV R6, RZ, RZ, -R0 ;  /* 0x000000ffff067224 */ /* 0x001fe200078e0a00 */
[----:B-1----:R-:W-:Y:S02]  /*0af0*/  SHF.R.U64 R14, R4, R8, R5 ;  /* 0x00000008040e7219 */ /* 0x002fe40000001205 */
[----:B------:R-:W0:Y:S01]  /*0b00*/  LDC R18, c[0x0][0x658] ;  /* 0x00019600ff127b82 */ /* 0x000e220000000800 */
[----:B------:R-:W-:Y:S02]  /*0b10*/  I2FP.F32.U32 R4, R11 ;  /* 0x0000000b00047245 */ /* 0x000fe40000201000 */
[----:B--2---:R-:W-:-:S02]  /*0b20*/  ISETP.NE.U32.AND P0, PT, R20, RZ, PT ;  /* 0x000000ff1400720c */ /* 0x004fc40003f05070 */
[----:B------:R-:W-:Y:S01]  /*0b30*/  SHF.R.U32.HI R5, RZ, R8, R5 ;  /* 0x00000008ff057219 */ /* 0x000fe20000011605 */
[----:B------:R-:W-:Y:S01]  /*0b40*/  FMUL R4, R4, UR4 ;  /* 0x0000000404047c20 */ /* 0x000fe20008400000 */
[----:B------:R-:W-:Y:S01]  /*0b50*/  ISETP.NE.AND.EX P0, PT, R21, RZ, PT, P0 ;  /* 0x000000ff1500720c */ /* 0x000fe20003f05300 */
[----:B------:R-:W1:Y:S01]  /*0b60*/  LDC R12, c[0x0][0x148] ;  /* 0x00005200ff0c7b82 */ /* 0x000e620000000800 */
[----:B---3--:R-:W-:-:S07]  /*0b70*/  IMAD R0, R3, R6, R2 ;  /* 0x0000000603007224 */ /* 0x008fce00078e0202 */
[----:B------:R-:W2:Y:S01]  /*0b80*/  LDC R16, c[0x0][0x600] ;  /* 0x00018000ff107b82 */ /* 0x000ea20000000800 */
[-CC-:B----4-:R-:W-:Y:S02]  /*0b90*/  SHF.R.U64 R22, R14, R10.reuse, R5.reuse ;  /* 0x0000000a0e167219 */ /* 0x190fe40000001205 */
[----:B------:R-:W-:Y:S01]  /*0ba0*/  SHF.R.U32.HI R3, RZ, R10, R5 ;  /* 0x0000000aff037219 */ /* 0x000fe20000011605 */
[----:B------:R-:W-:Y:S01]  /*0bb0*/  IMAD.MOV.U32 R5, RZ, RZ, 0x1 ;  /* 0x00000001ff057424 */ /* 0x000fe200078e00ff */
[----:B------:R3:W4:Y:S03]  /*0bc0*/  F2I.U32.TRUNC.NTZ R10, R4 ;  /* 0x00000004000a7305 */ /* 0x000726000020f000 */
[----:B------:R-:W1:Y:S01]  /*0bd0*/  LDC R15, c[0x0][0x648] ;  /* 0x00019200ff0f7b82 */ /* 0x000e620000000800 */
[-C--:B0-----:R-:W-:Y:S02]  /*0be0*/  SHF.L.U32 R2, R7, R18.reuse, RZ ;  /* 0x0000001207027219 */ /* 0x081fe400000006ff */
[----:B------:R-:W-:-:S02]  /*0bf0*/  SHF.R.U64 R24, R22, R18, R3 ;  /* 0x0000001216187219 */ /* 0x000fc40000001203 */
[----:B------:R-:W-:Y:S02]  /*0c00*/  LOP3.LUT R9, RZ, R2, RZ, 0x33, !PT ;  /* 0x00000002ff097212 */ /* 0x000fe400078e33ff */
[-C--:B------:R-:W-:Y:S01]  /*0c10*/  SHF.R.U32.HI R3, RZ, R18.reuse, R3 ;  /* 0x00000012ff037219 */ /* 0x080fe20000011603 */
[----:B------:R-:W0:Y:S01]  /*0c20*/  LDC R17, c[0x0][0x638] ;  /* 0x00018e00ff117b82 */ /* 0x000e220000000800 */
[----:B------:R-:W-:Y:S01]  /*0c30*/  SHF.L.U32 R8, R5, R18, RZ ;  /* 0x0000001205087219 */ /* 0x000fe200000006ff */
[----:B------:R-:W-:-:S06]  /*0c40*/  IMAD.MOV.U32 R2, RZ, RZ, R24 ;  /* 0x000000ffff027224 */ /* 0x000fcc00078e0018 */
[----:B------:R-:W0:Y:S01]  /*0c50*/  LDC R19, c[0x0][0x610] ;  /* 0x00018400ff137b82 */ /* 0x000e220000000800 */
[----:B---34-:R-:W-:Y:S05]  /*0c60*/  @!P0 BRA `(.L_x_7) ;  /* 0x0000000000288947 */ /* 0x018fea0003800000 */
[----:B------:R-:W3:Y:S02]  /*0c70*/  LDC R7, c[0x0][0x64c] ;  /* 0x00019300ff077b82 */ /* 0x000ee40000000800 */
[----:B---3--:R-:W-:-:S05]  /*0c80*/  IADD3 R7, P0, R24, R7, RZ ;  /* 0x0000000718077210 */ /* 0x008fca0007f1e0ff */
[----:B------:R-:W-:-:S04]  /*0c90*/  IMAD.X R13, RZ, RZ, R3, P0 ;  /* 0x000000ffff0d7224 */ /* 0x000fc800000e0603 */
[----:B------:R-:W-:-:S04]  /*0ca0*/  IMAD.WIDE.U32 R2, R13, R20, RZ ;  /* 0x000000140d027225 */ /* 0x000fc800078e00ff */
[----:B------:R-:W-:-:S04]  /*0cb0*/  IMAD.WIDE.U32 R4, P0, R7, R21, R2 ;  /* 0x0000001507047225 */ /* 0x000fc80007800002 */
[----:B------:R-:W-:-:S04]  /*0cc0*/  IMAD.WIDE.U32 R2, R7, R20, RZ ;  /* 0x0000001407027225 */ /* 0x000fc800078e00ff */
[----:B------:R-:W-:Y:S01]  /*0cd0*/  IMAD.X R7, RZ, RZ, RZ, P0 ;  /* 0x000000ffff077224 */ /* 0x000fe200000e06ff */
[----:B------:R-:W-:Y:S01]  /*0ce0*/  IADD3 RZ, P0, R3, R4, RZ ;  /* 0x0000000403ff7210 */ /* 0x000fe20007f1e0ff */
[----:B------:R-:W-:-:S04]  /*0cf0*/  IMAD.MOV.U32 R6, RZ, RZ, R5 ;  /* 0x000000ffff067224 */ /* 0x000fc800078e0005 */
[----:B------:R-:W-:-:S08]  /*0d00*/  IMAD.WIDE.U32.X R2, R13, R21, R6, P0 ;  /* 0x000000150d027225 */ /* 0x000fd000000e0406 */
.L_x_7:
[----:B-1----:R-:W-:Y:S01]  /*0d10*/  SHF.R.U64 R2, R2, R15, R3 ;  /* 0x0000000f02027219 */ /* 0x002fe20000001203 */
[----:B--2---:R-:W-:Y:S01]  /*0d20*/  VIADD R3, R16, 0xffffffff ;  /* 0xffffffff10037836 */ /* 0x004fe20000000000 */
[----:B------:R-:W-:Y:S01]  /*0d30*/  LOP3.LUT R9, R22, R9, RZ, 0xc0, !PT ;  /* 0x0000000916097212 */ /* 0x000fe200078ec0ff */
[----:B------:R-:W-:Y:S02]  /*0d40*/  IMAD.MOV R10, RZ, RZ, -R10 ;  /* 0x000000ffff0a7224 */ /* 0x000fe400078e0a0a */
[----:B------:R-:W-:Y:S01]  /*0d50*/  IMAD.MOV R4, RZ, RZ, -R2 ;  /* 0x000000ffff047224 */ /* 0x000fe200078e0a02 */
[----:B------:R-:W-:Y:S01]  /*0d60*/  LOP3.LUT R14, R14, R3, RZ, 0xc0, !PT ;  /* 0x000000030e0e7212 */ /* 0x000fe200078ec0ff */
[----:B------:R-:W-:Y:S02]  /*0d70*/  @P4 IMAD R0, R12, R10, R11 ;  /* 0x0000000a0c004224 */ /* 0x000fe400078e020b */
[----:B------:R-:W-:Y:S02]  /*0d80*/  IMAD R9, R8, R2, R9 ;  /* 0x0000000208097224 */ /* 0x000fe400078e0209 */
[----:B0-----:R-:W-:-:S02]  /*0d90*/  IMAD R3, R4, R17, R24 ;  /* 0x0000001104037224 */ /* 0x001fc400078e0218 */
[----:B------:R-:W-:Y:S02]  /*0da0*/  IMAD R2, R9, R19, R0 ;  /* 0x0000001309027224 */ /* 0x000fe400078e0200 */
[----:B------:R-:W-:Y:S02]  /*0db0*/  IMAD R3, R3, R16, R14 ;  /* 0x0000001003037224 */ /* 0x000fe400078e020e */
[----:B------:R-:W-:-:S03]  /*0dc0*/  IMAD.MOV.U32 R0, RZ, RZ, 0x1 ;  /* 0x00000001ff007424 */ /* 0x000fc600078e00ff */
[----:B------:R-:W-:Y:S02]  /*0dd0*/  SEL R4, R3, R2, !P4 ;  /* 0x0000000203047207 */ /* 0x000fe40006000000 */
[----:B------:R-:W-:-:S03]  /*0de0*/  SEL R2, R2, R3, !P4 ;  /* 0x0000000302027207 */ /* 0x000fc60006000000 */
[----:B------:R0:W-:Y:S04]  /*0df0*/  STL [R1+0x460], R4 ;  /* 0x0004600401007387 */ /* 0x0001e80000100800 */
[----:B------:R0:W-:Y:S02]  /*0e00*/  STL [R1+0x464], R2 ;  /* 0x0004640201007387 */ /* 0x0001e40000100800 */
.L_x_5:
[----:B------:R-:W-:-:S08]  /*0e10*/  NOP ;  /* 0x0000000000007918 */ /* 0x000fd00000000000 */
[----:B------:R-:W1:Y:S02]  /*0e20*/  USETMAXREG.TRY_ALLOC.CTAPOOL UP0, 0xf0 ;  /* 0x000000f0000079c8 */ /* 0x000e640008000600 */
[----:B-1----:R-:W-:-:S13]  /*0e30*/  PLOP3.LUT P0, PT, PT, PT, UP0, 0x80, 0x0 ;  /* 0x000000000000781c */ /* 0x002fda0003f0f008 */
[----:B------:R-:W-:Y:S05]  /*0e40*/  @!P0 BRA `(.L_x_5) ;  /* 0xfffffffc00f08947 */ /* 0x000fea000383ffff */
[----:B------:R-:W-:Y:S01]  /*0e50*/  ULDC.64 UR4, c[0x0][0x598] ;  /* 0x0001660000047ab9 */ /* 0x000fe20000000a00 */
[----:B------:R-:W-:Y:S01]  /*0e60*/  ULDC.64 UR20, c[0x0][0x208] ;  /* 0x0000820000147ab9 */ /* 0x000fe20000000a00 */
[----:B------:R-:W-:-:S04]  /*0e70*/  ISETP.NE.U32.AND P0, PT, RZ, UR4, PT ;  /* 0x00000004ff007c0c */ /* 0x000fc8000bf05070 */
[----:B------:R-:W-:-:S13]  /*0e80*/  ISETP.NE.AND.EX P0, PT, RZ, UR5, PT, P0 ;  /* 0x00000005ff007c0c */ /* 0x000fda000bf05300 */
[----:B------:R-:W-:Y:S05]  /*0e90*/  @!P0 BRA `(.L_x_8) ;  /* 0x0000000000208947 */ /* 0x000fea0003800000 */
[----:B0-----:R-:W0:Y:S02]  /*0ea0*/  LDC.64 R2, c[0x0][0x598] ;  /* 0x00016600ff027b82 */ /* 0x001e240000000a00 */
[----:B0-----:R-:W2:Y:S02]  /*0eb0*/  LDG.E.64 R2, desc[UR20][R2.64] ;  /* 0x0000001402027981 */ /* 0x001ea4000c1e1b00 */
[----:B--2---:R-:W-:-:S04]  /*0ec0*/  ISETP.NE.U32.AND P0, PT, R2, RZ, PT ;  /* 0x000000ff0200720c */ /* 0x004fc80003f05070 */
[----:B------:R-:W-:-:S13]  /*0ed0*/  ISETP.NE.AND.EX P0, PT, R3, RZ, PT, P0 ;  /* 0x000000ff0300720c */ /* 0x000fda0003f05300 */
[----:B------:R-:W-:Y:S05]  /*0ee0*/  @!P0 BRA `(.L_x_8) ;  /* 0x00000000000c8947 */ /* 0x000fea0003800000 */
[----:B------:R-:W2:Y:S02]  /*0ef0*/  LD.E R2, desc[UR20][R2.64] ;  /* 0x0000001402027980 */ /* 0x000ea4000c101900 */
[----:B--2---:R-:W-:Y:S01]  /*0f00*/  R2UR UR22, R2 ;  /* 0x00000000021672ca */ /* 0x004fe200000e0000 */
[----:B------:R-:W-:-:S14]  /*0f10*/  BRA `(.L_x_9) ;  /* 0x0000000000247947 */ /* 0x000fdc0003800000 */
.L_x_8:
[----:B------:R-:W-:Y:S02]  /*0f20*/  ULDC.64 UR4, c[0x0][0x588] ;  /* 0x0001620000047ab9 */ /* 0x000fe40000000a00 */
[----:B------:R-:W-:-:S04]  /*0f30*/  ISETP.NE.U32.AND P0, PT, RZ, UR4, PT ;  /* 0x00000004ff007c0c */ /* 0x000fc8000bf05070 */
[----:B------:R-:W-:-:S13]  /*0f40*/  ISETP.NE.AND.EX P0, PT, RZ, UR5, PT, P0 ;  /* 0x00000005ff007c0c */ /* 0x000fda000bf05300 */
[----:B------:R-:W-:Y:S05]  /*0f50*/  @!P0 BRA `(.L_x_10) ;  /* 0x0000000000108947 */ /* 0x000fea0003800000 */
[----:B0-----:R-:W0:Y:S02]  /*0f60*/  LDC.64 R2, c[0x0][0x588] ;  /* 0x00016200ff027b82 */ /* 0x001e240000000a00 */
[----:B0-----:R-:W2:Y:S02]  /*0f70*/  LDG.E R2, desc[UR20][R2.64] ;  /* 0x0000001402027981 */ /* 0x001ea4000c1e1900 */
[----:B--2---:R-:W-:Y:S01]  /*0f80*/  R2UR UR22, R2 ;  /* 0x00000000021672ca */ /* 0x004fe200000e0000 */
[----:B------:R-:W-:-:S14]  /*0f90*/  BRA `(.L_x_9) ;  /* 0x0000000000047947 */ /* 0x000fdc0003800000 */
.L_x_10:
[----:B------:R-:W-:-:S05]  /*0fa0*/  ULDC UR22, c[0x0][0x580] ;  /* 0x0001600000167ab9 */ /* 0x000fca0000000800 */
.L_x_9:
[----:B------:R-:W-:Y:S02]  /*0fb0*/  ULDC.64 UR4, c[0x0][0x5a0] ;  /* 0x0001680000047ab9 */ /* 0x000fe40000000a00 */
        /* <DEDUP_REMOVED lines=11> */
.L_x_11:
        /* <DEDUP_REMOVED lines=8> */
.L_x_13:
[----:B------:R-:W-:-:S05]  /*10f0*/  ULDC UR23, c[0x0][0x584] ;  /* 0x0001610000177ab9 */ /* 0x000fca0000000800 */
.L_x_12:
[----:B------:R-:W-:-:S13]  /*1100*/  LOP3.LUT P0, RZ, R0, 0xff, RZ, 0xc0, !PT ;  /* 0x000000ff00ff7812 */ /* 0x000fda000780c0ff */
[----:B------:R-:W-:Y:S05]  /*1110*/  @!P0 EXIT ;  /* 0x000000000000894d */ /* 0x000fea0003800000 */
[----:B------:R-:W-:Y:S01]  /*1120*/  ULDC UR4, c[0x0][0x28c] ;  /* 0x0000a30000047ab9 */ /* 0x000fe20000000800 */
[----:B------:R-:W-:Y:S02]  /*1130*/  ULOP3.LUT UR24, UR13, 0x1, URZ, 0xfc, !UPT ;  /* 0x000000010d187892 */ /* 0x000fe4000f8efc3f */
[----:B------:R-:W-:-:S04]  /*1140*/  UIADD3 UR4, UR4, 0x1f, URZ ;  /* 0x0000001f04047890 */ /* 0x000fc8000fffe03f */
[----:B------:R-:W-:-:S04]  /*1150*/  USHF.R.S32.HI UR5, URZ, 0x1f, UR4 ;  /* 0x0000001f3f057899 */ /* 0x000fc80008011404 */
[----:B------:R-:W-:-:S03]  /*1160*/  ULEA.HI UR5, UR5, UR4, URZ, 0x5 ;  /* 0x0000000405057291 */ /* 0x000fc6000f8f283f */
[----:B------:R-:W-:Y:S01]  /*1170*/  UMOV UR4, URZ ;  /* 0x0000003f00047c82 */ /* 0x000fe20008000000 */
[----:B------:R-:W-:-:S03]  /*1180*/  USHF.R.S32.HI UR9, URZ, 0x5, UR5 ;  /* 0x000000053f097899 */ /* 0x000fc60008011405 */
[----:B------:R-:W-:-:S09]  /*1190*/  UMOV UR5, URZ ;  /* 0x0000003f00057c82 */ /* 0x000fd20008000000 */
.L_x_550:
[----:B------:R-:W-:Y:S01]  /*11a0*/  STL [R1+0x454], RZ ;  /* 0x000454ff01007387 */ /* 0x000fe20000100800 */
[----:B-1----:R-:W1:Y:S01]  /*11b0*/  S2UR UR16, SR_CgaCtaId ;  /* 0x00000000001079c3 */ /* 0x002e620000008800 */
[----:B------:R-:W-:Y:S01]  /*11c0*/  UMOV UR15, 0x400 ;  /* 0x00000400000f7882 */ /* 0x000fe20000000000 */
[----:B------:R-:W-:Y:S01]  /*11d0*/  UMOV UR6, URZ ;  /* 0x0000003f00067c82 */ /* 0x000fe20008000000 */
[----:B------:R-:W-:Y:S01]  /*11e0*/  STL [R1+0x450], RZ ;  /* 0x000450ff01007387 */ /* 0x000fe20000100800 */
[----:B------:R-:W-:Y:S01]  /*11f0*/  UMOV UR7, URZ ;  /* 0x0000003f00077c82 */ /* 0x000fe20008000000 */
[----:B------:R-:W-:Y:S01]  /*1200*/  UMOV UR8, URZ ;  /* 0x0000003f00087c82 */ /* 0x000fe20008000000 */
[----:B------:R-:W-:Y:S01]  /*1210*/  CS2R R236, SRZ ;  /* 0x0000000000ec7805 */ /* 0x000fe2000001ff00 */
[----:B------:R-:W-:Y:S01]  /*1220*/  STL [R1+0x44c], RZ ;  /* 0x00044cff01007387 */ /* 0x000fe20000100800 */
[----:B0-----:R-:W0:Y:S01]  /*1230*/  LDC R2, c[0x0][0x28c] ;  /* 0x0000a300ff027b82 */ /* 0x001e220000000800 */
[----:B------:R-:W-:-:S02]  /*1240*/  CS2R R234, SRZ ;  /* 0x0000000000ea7805 */ /* 0x000fc4000001ff00 */
[----:B------:R-:W-:Y:S01]  /*1250*/  CS2R R232, SRZ ;  /* 0x0000000000e87805 */ /* 0x000fe2000001ff00 */
[----:B------:R-:W-:Y:S01]  /*1260*/  STL [R1+0x448], RZ ;  /* 0x000448ff01007387 */ /* 0x000fe20000100800 */
[----:B------:R-:W-:Y:S02]  /*1270*/  CS2R R230, SRZ ;  /* 0x0000000000e67805 */ /* 0x000fe4000001ff00 */
[----:B------:R-:W-:Y:S02]  /*1280*/  CS2R R228, SRZ ;  /* 0x0000000000e47805 */ /* 0x000fe4000001ff00 */
[----:B------:R-:W-:Y:S01]  /*1290*/  CS2R R226, SRZ ;  /* 0x0000000000e27805 */ /* 0x000fe2000001ff00 */
[----:B------:R-:W-:Y:S01]  /*12a0*/  STL [R1+0x444], RZ ;  /* 0x000444ff01007387 */ /* 0x000fe20000100800 */
[----:B------:R-:W-:Y:S02]  /*12b0*/  CS2R R224, SRZ ;  /* 0x0000000000e07805 */ /* 0x000fe4000001ff00 */
        /* <DEDUP_REMOVED lines=15> */
[----:B0-----:R-:W-:Y:S02]  /*13b0*/  ISETP.GE.AND P0, PT, R2, 0x1, PT ;  /* 0x000000010200780c */ /* 0x001fe40003f06270 */
        /* <DEDUP_REMOVED lines=131> */
[----:B------:R-:W-:-:S03]  /*1bf0*/  CS2R R150, SRZ ;  /* 0x0000000000967805 */ /* 0x000fc6000001ff00 */
[----:B------:R-:W-:Y:S04]  /*1c00*/  STL [R1+0x3ac], RZ ;  /* 0x0003acff01007387 */ /* 0x000fe80000100800 */
        /* <DEDUP_REMOVED lines=107> */
[----:B------:R-:W-:Y:S04]  /*22c0*/  STL [R1], RZ ;  /* 0x000000ff01007387 */ /* 0x000fe80000100800 */
        /* <DEDUP_REMOVED lines=39> */
[----:B------:R-:W-:Y:S01]  /*2540*/  STL [R1+0xa0], RZ ;  /* 0x0000a0ff01007387 */ /* 0x000fe20000100800 */
[----:B------:R-:W0:Y:S03]  /*2550*/  S2R R0, SR_TID.X ;  /* 0x0000000000007919 */ /* 0x000e260000002100 */
        /* <DEDUP_REMOVED lines=8> */
[----:B0-----:R-:W-:-:S03]  /*25e0*/  LOP3.LUT R0, R0, 0x80, RZ, 0xc0, !PT ;  /* 0x0000008000007812 */ /* 0x001fc600078ec0ff */
[----:B------:R-:W-:Y:S01]  /*25f0*/  STL [R1+0xc4], RZ ;  /* 0x0000c4ff01007387 */ /* 0x000fe20000100800 */
[----:B------:R-:W-:-:S03]  /*2600*/  SHF.R.U32.HI R0, RZ, 0x7, R0 ;  /* 0x00000007ff007819 */ /* 0x000fc60000011600 */
        /* <DEDUP_REMOVED lines=33> */
[----:B------:R-:W0:Y:S04]  /*2820*/  SHFL.IDX PT, R0, R0, RZ, 0x1f ;  /* 0x00001fff00007589 */ /* 0x000e2800000e0000 */
[----:B--2---:R2:W-:Y:S04]  /*2830*/  STL [R1+0x14c], RZ ;  /* 0x00014cff01007387 */ /* 0x0045e80000100800 */
[----:B------:R2:W-:Y:S04]  /*2840*/  STL [R1+0x150], RZ ;  /* 0x000150ff01007387 */ /* 0x0005e80000100800 */
[----:B------:R2:W-:Y:S04]  /*2850*/  STL [R1+0x154], RZ ;  /* 0x000154ff01007387 */ /* 0x0005e80000100800 */
[----:B------:R2:W-:Y:S04]  /*2860*/  STL [R1+0x158], RZ ;  /* 0x000158ff01007387 */ /* 0x0005e80000100800 */
[----:B------:R2:W-:Y:S04]  /*2870*/  STL [R1+0x15c], RZ ;  /* 0x00015cff01007387 */ /* 0x0005e80000100800 */
[----:B------:R2:W-:Y:S01]  /*2880*/  STL [R1+0x160], RZ ;  /* 0x000160ff01007387 */ /* 0x0005e20000100800 */
[----:B0-----:R-:W-:Y:S01]  /*2890*/  R2UR UR12, R0 ;  /* 0x00000000000c72ca */ /* 0x001fe200000e0000 */
[----:B------:R-:W-:-:S02]  /*28a0*/  IMAD.U32 R0, RZ, RZ, UR4 ;  /* 0x00000004ff007e24 */ /* 0x000fc4000f8e00ff */
[----:B------:R2:W-:Y:S04]  /*28b0*/  STL [R1+0x164], RZ ;  /* 0x000164ff01007387 */ /* 0x0005e80000100800 */
[----:B------:R2:W-:Y:S04]  /*28c0*/  STL [R1+0x168], RZ ;  /* 0x000168ff01007387 */ /* 0x0005e80000100800 */
[----:B------:R2:W-:Y:S02]  /*28d0*/  STL [R1+0x16c], RZ ;  /* 0x00016cff01007387 */ /* 0x0005e40000100800 */
[----:B------:R-:W-:-:S02]  /*28e0*/  ULEA.HI UR11, UR12, UR12, URZ, 0x1 ;  /* 0x0000000c0c0b7291 */ /* 0x000fc4000f8f083f */
[----:B------:R2:W-:Y:S02]  /*28f0*/  STL [R1+0x170], RZ ;  /* 0x000170ff01007387 */ /* 0x0005e40000100800 */
[----:B------:R-:W-:Y:S02]  /*2900*/  ULOP3.LUT UR14, UR11, 0x1ffffe, URZ, 0xc0, !UPT ;  /* 0x001ffffe0b0e7892 */ /* 0x000fe4000f8ec03f */
[----:B------:R2:W-:Y:S01]  /*2910*/  STL [R1+0x174], RZ ;  /* 0x000174ff01007387 */ /* 0x0005e20000100800 */
[----:B-1----:R-:W-:Y:S02]  /*2920*/  ULEA UR11, UR16, UR15, 0x18 ;  /* 0x0000000f100b7291 */ /* 0x002fe4000f8ec03f */
[----:B------:R-:W-:Y:S01]  /*2930*/  UIADD3 UR14, UR12, -UR14, URZ ;  /* 0x8000000e0c0e7290 */ /* 0x000fe2000fffe03f */
[----:B------:R2:W-:Y:S03]  /*2940*/  STL [R1+0x178], RZ ;  /* 0x000178ff01007387 */ /* 0x0005e60000100800 */
[----:B------:R-:W-:Y:S01]  /*2950*/  ULEA UR14, UR14, UR11, 0xb ;  /* 0x0000000b0e0e7291 */ /* 0x000fe2000f8e583f */
[----:B------:R2:W-:Y:S03]  /*2960*/  STL [R1+0x17c], RZ ;  /* 0x00017cff01007387 */ /* 0x0005e60000100800 */
[----:B------:R-:W-:Y:S01]  /*2970*/  UIADD3 UR14, UR14, 0x200, URZ ;  /* 0x000002000e0e7890 */ /* 0x000fe2000fffe03f */
[----:B------:R2:W-:Y:S03]  /*2980*/  STL [R1+0x180], RZ ;  /* 0x000180ff01007387 */ /* 0x0005e60000100800 */
[----:B------:R-:W-:Y:S01]  /*2990*/  USHF.R.U32.HI UR12, URZ, 0x4, UR14 ;  /* 0x000000043f0c7899 */ /* 0x000fe2000801160e */
[----:B------:R2:W-:Y:S02]  /*29a0*/  STL [R1+0x184], RZ ;  /* 0x000184ff01007387 */ /* 0x0005e40000100800 */
[----:B------:R-:W-:Y:S01]  /*29b0*/  UMOV UR14, UR5 ;  /* 0x00000005000e7c82 */ /* 0x000fe20008000000 */
[----:B------:R-:W-:Y:S01]  /*29c0*/  ULOP3.LUT UR12, UR12, 0x3fff, URZ, 0xc0, !UPT ;  /* 0x00003fff0c0c7892 */ /* 0x000fe2000f8ec03f */
[----:B------:R2:W-:Y:S04]  /*29d0*/  STL [R1+0x188], RZ ;  /* 0x000188ff01007387 */ /* 0x0005e80000100800 */
        /* <DEDUP_REMOVED lines=28> */
[----:B------:R2:W-:Y:S01]  /*2ba0*/  STL [R1+0x1fc], RZ ;  /* 0x0001fcff01007387 */ /* 0x0005e20000100800 */
[----:B------:R-:W-:Y:S05]  /*2bb0*/  @!P0 BRA `(.L_x_14) ;  /* 0x0000003400dc8947 */ /* 0x000fea0003800000 */
[----:B------:R-:W-:-:S06]  /*2bc0*/  UISETP.NE.AND UP0, UPT, UR24, 0x3, UPT ;  /* 0x000000031800788c */ /* 0x000fcc000bf05270 */
[----:B------:R-:W-:-:S13]  /*2bd0*/  PLOP3.LUT P1, PT, PT, PT, UP0, 0x80, 0x0 ;  /* 0x000000000000781c */ /* 0x000fda0003f2f008 */
[----:B------:R-:W-:Y:S05]  /*2be0*/  @!P1 BRA `(.L_x_15) ;  /* 0x0000000000049947 */ /* 0x000fea0003800000 */
[----:B------:R-:W-:Y:S01]  /*2bf0*/  BPT.TRAP 0x1 ;  /* 0x000000040000795c */ /* 0x000fe20000300000 */
.L_x_15:
[----:B------:R-:W-:Y:S01]  /*2c00*/  ULEA UR7, UR5, UR11, 0x3 ;  /* 0x0000000b05077291 */ /* 0x000fe2000f8e183f */
[----:B------:R-:W-:-:S05]  /*2c10*/  IMAD.U32 R0, RZ, RZ, UR4 ;  /* 0x00000004ff007e24 */ /* 0x000fca000f8e00ff */
[----:B------:R-:W-:-:S04]  /*2c20*/  SHF.L.U32 R0, R0, 0x1f, RZ ;  /* 0x0000001f00007819 */ /* 0x000fc800000006ff */
[----:B------:R0:W1:Y:S01]  /*2c30*/  SYNCS.PHASECHK.TRANS64.TRYWAIT P0, [UR7], R0 ;  /* 0x00000000ff0075a7 */ /* 0x0000620008000147 */
[----:B------:R-:W-:Y:S05]  /*2c40*/  @!P1 BRA `(.L_x_16) ;  /* 0x0000000000049947 */ /* 0x000fea0003800000 */
[----:B------:R-:W-:Y:S01]  /*2c50*/  BPT.TRAP 0x1 ;  /* 0x000000040000795c */ /* 0x000fe20000300000 */
.L_x_16:
[----:B------:R3:W-:Y:S01]  /*2c60*/  STL [R1+0x454], RZ ;  /* 0x000454ff01007387 */ /* 0x0007e20000100800 */
[----:B------:R-:W-:Y:S01]  /*2c70*/  UMOV UR6, 0x1 ;  /* 0x0000000100067882 */ /* 0x000fe20000000000 */
[----:B-1----:R-:W-:Y:S05]  /*2c80*/  @P0 BRA `(.L_x_17) ;  /* 0x0000000000080947 */ /* 0x002fea0003800000 */
[----:B------:R-:W1:Y:S02]  /*2c90*/  SYNCS.PHASECHK.TRANS64.TRYWAIT P0, [UR7], R0 ;  /* 0x00000000ff0075a7 */ /* 0x000e640008000147 */
[----:B-1----:R-:W-:Y:S05]  /*2ca0*/  @!P0 BRA `(.L_x_18) ;  /* 0x0000020c00388947 */ /* 0x002fea0003800000 */
.L_x_17:
[----:B------:R-:W-:Y:S01]  /*2cb0*/  UIADD3 UR7, UR11, 0x1c200, URZ ;  /* 0x0001c2000b077890 */ /* 0x000fe2000fffe03f */
[----:B------:R-:W-:Y:S01]  /*2cc0*/  WARPGROUP.ARRIVE ;  /* 0x00000000000079c5 */ /* 0x000fe20000000000 */
[----:B------:R-:W-:Y:S01]  /*2cd0*/  ULOP3.LUT UR16, UR12, 0x10000, URZ, 0xfc, !UPT ;  /* 0x000100000c107892 */ /* 0x000fe2000f8efc3f */
[----:B------:R-:W-:Y:S01]  /*2ce0*/  STL [R1+0x450], RZ ;  /* 0x000450ff01007387 */ /* 0x000fe20000100800 */
[----:B------:R-:W-:Y:S01]  /*2cf0*/  USHF.R.U32.HI UR7, URZ, 0x4, UR7 ;  /* 0x000000043f077899 */ /* 0x000fe20008011607 */
[----:B------:R-:W-:Y:S01]  /*2d00*/  CS2R R236, SRZ ;  /* 0x0000000000ec7805 */ /* 0x000fe2000001ff00 */
[----:B------:R-:W-:Y:S01]  /*2d10*/  ULEA UR16, UR5, UR16, 0x9 ;  /* 0x0000001005107291 */ /* 0x000fe2000f8e483f */
[----:B------:R-:W-:Y:S01]  /*2d20*/  STL [R1+0x44c], RZ ;  /* 0x00044cff01007387 */ /* 0x000fe20000100800 */
[----:B------:R-:W-:Y:S01]  /*2d30*/  ULOP3.LUT UR7, UR7, 0x3fff, URZ, 0xc0, !UPT ;  /* 0x00003fff07077892 */ /* 0x000fe2000f8ec03f */
[----:B------:R-:W-:Y:S01]  /*2d40*/  CS2R R234, SRZ ;  /* 0x0000000000ea7805 */ /* 0x000fe2000001ff00 */
[----:B------:R-:W-:Y:S01]  /*2d50*/  UMOV UR17, 0xc0000010 ;  /* 0xc000001000117882 */ /* 0x000fe20000000000 */
[----:B------:R-:W-:Y:S01]  /*2d60*/  UMOV UR19, 0xc0000010 ;  /* 0xc000001000137882 */ /* 0x000fe20000000000 */
[----:B------:R-:W-:Y:S01]  /*2d70*/  ULOP3.LUT UR7, UR7, 0x10000, URZ, 0xfc, !UPT ;  /* 0x0001000007077892 */ /* 0x000fe2000f8efc3f */
[----:B------:R-:W-:Y:S01]  /*2d80*/  STL [R1+0x448], RZ ;  /* 0x000448ff01007387 */ /* 0x000fe20000100800 */
[----:B------:R-:W-:-:S02]  /*2d90*/  CS2R R232, SRZ ;  /* 0x0000000000e87805 */ /* 0x000fc4000001ff00 */
[----:B------:R-:W-:Y:S01]  /*2da0*/  CS2R R230, SRZ ;  /* 0x0000000000e67805 */ /* 0x000fe2000001ff00 */
[----:B------:R-:W-:Y:S01]  /*2db0*/  ULEA UR18, UR5, UR7, 0x9 ;  /* 0x0000000705127291 */ /* 0x000fe2000f8e483f */
[----:B------:R-:W-:Y:S01]  /*2dc0*/  STL [R1+0x444], RZ ;  /* 0x000444ff01007387 */ /* 0x000fe20000100800 */
[----:B------:R-:W-:Y:S01]  /*2dd0*/  CS2R R228, SRZ ;  /* 0x0000000000e47805 */ /* 0x000fe2000001ff00 */
[----:B------:R-:W-:Y:S01]  /*2de0*/  ULDC UR7, c[0x0][0x50c] ;  /* 0x0001430000077ab9 */ /* 0x000fe20000000800 */
[----:B------:R-:W-:Y:S01]  /*2df0*/  CS2R R226, SRZ ;  /* 0x0000000000e27805 */ /* 0x000fe2000001ff00 */
[----:B------:R-:W-:Y:S01]  /*2e00*/  STL [R1+0x440], RZ ;  /* 0x000440ff01007387 */ /* 0x000fe20000100800 */
[----:B------:R-:W-:Y:S01]  /*2e10*/  UISETP.NE.AND UP0, UPT, UR7, 0x1, UPT ;  /* 0x000000010700788c */ /* 0x000fe2000bf05270 */
[----:B------:R-:W-:Y:S02]  /*2e20*/  CS2R R224, SRZ ;  /* 0x0000000000e07805 */ /* 0x000fe4000001ff00 */
[----:B------:R-:W-:Y:S01]  /*2e30*/  CS2R R222, SRZ ;  /* 0x0000000000de7805 */ /* 0x000fe2000001ff00 */
[----:B------:R-:W-:Y:S01]  /*2e40*/  QGMMA.64x256x32.F32.E5M2.E5M2 R4, gdesc[UR16], RZ, !UPT, gsb0 ;  /* 0x03e00000100479f3 */ /* 0x000fe2000c0038ff */
[----:B------:R-:W-:Y:S01]  /*2e50*/  STL [R1+0x43c], RZ ;  /* 0x00043cff01007387 */ /* 0x000fe20000100800 */
[----:B------:R-:W-:Y:S01]  /*2e60*/  UIADD3 UR16, UR16, 0x100, URZ ;  /* 0x0000010010107890 */ /* 0x000fe2000fffe03f */
[----:B------:R-:W-:Y:S01]  /*2e70*/  CS2R R220, SRZ ;  /* 0x0000000000dc7805 */ /* 0x000fe2000001ff00 */
[----:B------:R-:W-:Y:S01]  /*2e80*/  UMOV UR17, 0xc0000010 ;  /* 0xc000001000117882 */ /* 0x000fe20000000000 */
[----:B------:R-:W-:Y:S01]  /*2e90*/  STL [R1+0x438], RZ ;  /* 0x000438ff01007387 */ /* 0x000fe20000100800 */
[----:B------:R-:W-:Y:S01]  /*2ea0*/  USEL UR7, URZ, 0x1, UP0 ;  /* 0x000000013f077887 */ /* 0x000fe20008000000 */
[----:B------:R-:W-:-:S02]  /*2eb0*/  CS2R R218, SRZ ;  /* 0x0000000000da7805 */ /* 0x000fc4000001ff00 */
[----:B------:R-:W-:Y:S01]  /*2ec0*/  CS2R R216, SRZ ;  /* 0x0000000000d87805 */ /* 0x000fe2000001ff00 */
[----:B------:R-:W-:Y:S01]  /*2ed0*/  STL [R1+0x434], RZ ;  /* 0x000434ff01007387 */ /* 0x000fe20000100800 */
[----:B------:R-:W-:Y:S02]  /*2ee0*/  CS2R R214, SRZ ;  /* 0x0000000000d67805 */ /* 0x000fe4000001ff00 */
[----:B------:R-:W-:Y:S02]  /*2ef0*/  CS2R R212, SRZ ;  /* 0x0000000000d47805 */ /* 0x000fe4000001ff00 */
[----:B------:R-:W-:Y:S01]  /*2f00*/  ISETP.NE.AND P0, PT, RZ, UR7, PT ;  /* 0x00000007ff007c0c */ /* 0x000fe2000bf05270 */
        /* <DEDUP_REMOVED lines=93> */
[----:B------:R-:W-:-:S02]  /*34e0*/  WARPGROUP.DEPBAR.LE gsb0, 0x0 ;  /* 0x00008000000079c5 */ /* 0x000fc40000010000 */
[----:B-1----:R-:W-:Y:S01]  /*34f0*/  IMAD.MOV.U32 R3, RZ, RZ, R129 ;  /* 0x000000ffff037224 */ /* 0x002fe200078e0081 */
[----:B------:R-:W-:Y:S01]  /*3500*/  STL [R1+0x334], RZ ;  /* 0x000334ff01007387 */ /* 0x000fe20000100800 */
[----:B------:R-:W-:Y:S02]  /*3510*/  IMAD.MOV.U32 R2, RZ, RZ, R130 ;  /* 0x000000ffff027224 */ /* 0x000fe400078e0082 */
[----:B0-----:R-:W-:Y:S01]  /*3520*/  IMAD.MOV.U32 R0, RZ, RZ, R131 ;  /* 0x000000ffff007224 */ /* 0x001fe200078e0083 */
        /* <DEDUP_REMOVED lines=23> */
[----:B------:R0:W-:Y:S04]  /*36a0*/  STL.64 [R1], R4 ;  /* 0x0000000401007387 */ /* 0x0001e80000100a00 */
[----:B------:R1:W-:Y:S04]  /*36b0*/  STL.64 [R1+0x8], R6 ;  /* 0x0000080601007387 */ /* 0x0003e80000100a00 */
[----:B------:R4:W-:Y:S04]  /*36c0*/  STL.64 [R1+0x10], R8 ;  /* 0x0000100801007387 */ /* 0x0009e80000100a00 */
[----:B------:R5:W-:Y:S01]  /*36d0*/  STL.64 [R1+0x18], R10 ;  /* 0x0000180a01007387 */ /* 0x000be20000100a00 */
[----:B0-----:R-:W-:-:S03]  /*36e0*/  CS2R R4, SRZ ;  /* 0x0000000000047805 */ /* 0x001fc6000001ff00 */
[----:B------:R0:W-:Y:S01]  /*36f0*/  STL.64 [R1+0x20], R12 ;  /* 0x0000200c01007387 */ /* 0x0001e20000100a00 */
[----:B-1----:R-:W-:-:S03]  /*3700*/  CS2R R6, SRZ ;  /* 0x0000000000067805 */ /* 0x002fc6000001ff00 */
[----:B------:R1:W-:Y:S01]  /*3710*/  STL.64 [R1+0x28], R14 ;  /* 0x0000280e01007387 */ /* 0x0003e20000100a00 */
[----:B----4-:R-:W-:-:S03]  /*3720*/  CS2R R8, SRZ ;  /* 0x0000000000087805 */ /* 0x010fc6000001ff00 */
[----:B------:R4:W-:Y:S01]  /*3730*/  STL.64 [R1+0x30], R16 ;  /* 0x0000301001007387 */ /* 0x0009e20000100a00 */
[----:B-----5:R-:W-:-:S03]  /*3740*/  CS2R R10, SRZ ;  /* 0x00000000000a7805 */ /* 0x020fc6000001ff00 */
[----:B------:R5:W-:Y:S01]  /*3750*/  STL.64 [R1+0x38], R18 ;  /* 0x0000381201007387 */ /* 0x000be20000100a00 */
[----:B0-----:R-:W-:-:S03]  /*3760*/  CS2R R12, SRZ ;  /* 0x00000000000c7805 */ /* 0x001fc6000001ff00 */
[----:B------:R0:W-:Y:S01]  /*3770*/  STL.64 [R1+0x40], R20 ;  /* 0x0000401401007387 */ /* 0x0001e20000100a00 */
[----:B-1----:R-:W-:-:S03]  /*3780*/  CS2R R14, SRZ ;  /* 0x00000000000e7805 */ /* 0x002fc6000001ff00 */
[----:B------:R1:W-:Y:S01]  /*3790*/  STL.64 [R1+0x48], R22 ;  /* 0x0000481601007387 */ /* 0x0003e20000100a00 */
[----:B----4-:R-:W-:-:S03]  /*37a0*/  CS2R R16, SRZ ;  /* 0x0000000000107805 */ /* 0x010fc6000001ff00 */
[----:B------:R-:W-:Y:S01]  /*37b0*/  STL.64 [R1+0x50], R24 ;  /* 0x0000501801007387 */ /* 0x000fe20000100a00 */
[----:B-----5:R-:W-:-:S03]  /*37c0*/  CS2R R18, SRZ ;  /* 0x0000000000127805 */ /* 0x020fc6000001ff00 */
[----:B------:R-:W-:Y:S01]  /*37d0*/  STL.64 [R1+0x58], R26 ;  /* 0x0000581a01007387 */ /* 0x000fe20000100a00 */
[----:B0-----:R-:W-:-:S03]  /*37e0*/  CS2R R20, SRZ ;  /* 0x0000000000147805 */ /* 0x001fc6000001ff00 */
[----:B------:R-:W-:Y:S01]  /*37f0*/  STL.64 [R1+0x60], R28 ;  /* 0x0000601c01007387 */ /* 0x000fe20000100a00 */
[----:B-1----:R-:W-:-:S03]  /*3800*/  CS2R R22, SRZ ;  /* 0x0000000000167805 */ /* 0x002fc6000001ff00 */
[----:B------:R-:W-:Y:S04]  /*3810*/  STL.64 [R1+0x68], R30 ;  /* 0x0000681e01007387 */ /* 0x000fe80000100a00 */
        /* <DEDUP_REMOVED lines=49> */
[----:B------:R0:W-:Y:S04]  /*3b30*/  STL.64 [R1+0x1f8], R130 ;  /* 0x0001f88201007387 */ /* 0x0001e80000100a00 */
[----:B------:R1:W-:Y:S04]  /*3b40*/  STL [R1+0x2d4], RZ ;  /* 0x0002d4ff01007387 */ /* 0x0003e80000100800 */
[----:B------:R1:W-:Y:S01]  /*3b50*/  STL [R1+0x2d0], RZ ;  /* 0x0002d0ff01007387 */ /* 0x0003e20000100800 */
[----:B0-----:R-:W-:-:S03]  /*3b60*/  WARPGROUP.ARRIVE ;  /* 0x00000000000079c5 */ /* 0x001fc60000000000 */
[----:B------:R1:W-:Y:S04]  /*3b70*/  STL [R1+0x2cc], RZ ;  /* 0x0002ccff01007387 */ /* 0x0003e80000100800 */
[----:B------:R1:W-:Y:S01]  /*3b80*/  STL [R1+0x2c8], RZ ;  /* 0x0002c8ff01007387 */ /* 0x0003e20000100800 */
[----:B------:R-:W-:Y:S03]  /*3b90*/  QGMMA.64x256x32.F32.E5M2.E5M2 R24, gdesc[UR16], RZ, !UPT, gsb0 ;  /* 0x03e00000101879f3 */ /* 0x000fe6000c0038ff */
        /* <DEDUP_REMOVED lines=50> */
[----:B------:R-:W-:-:S02]  /*3ec0*/  WARPGROUP.DEPBAR.LE gsb0, 0x0 ;  /* 0x00008000000079c5 */ /* 0x000fc40000010000 */
[----:B------:R-:W-:Y:S05]  /*3ed0*/  @!P0 BRA `(.L_x_19) ;  /* 0x0000002000f88947 */ /* 0x000fea0003800000 */
[----:B------:R-:W4:Y:S04]  /*3ee0*/  LDL R4, [R1] ;  /* 0x0000000001047983 */ /* 0x000f280000100800 */
[----:B------:R-:W5:Y:S04]  /*3ef0*/  LDL R5, [R1+0x4] ;  /* 0x0000040001057983 */ /* 0x000f680000100800 */
[----:B------:R-:W2:Y:S04]  /*3f00*/  LDL R6, [R1+0x8] ;  /* 0x0000080001067983 */ /* 0x000ea80000100800 */
[----:B------:R-:W3:Y:S04]  /*3f10*/  LDL R7, [R1+0xc] ;  /* 0x00000c0001077983 */ /* 0x000ee80000100800 */
        /* <DEDUP_REMOVED lines=100> */
[----:B------:R0:W-:Y:S04]  /*4560*/  STL [R1+0x4c0], R131 ;  /* 0x0004c08301007387 */ /* 0x0001e80000100800 */
[----:B0-----:R-:W3:Y:S04]  /*4570*/  LDL R131, [R1+0x1a0] ;  /* 0x0001a00001837983 */ /* 0x001ee80000100800 */
        /* <DEDUP_REMOVED lines=39> */
[----:B0-----:R-:W3:Y:S01]  /*47f0*/  LDL R151, [R1+0x1f0] ;  /* 0x0001f00001977983 */ /* 0x001ee20000100800 */
[----:B------:R-:W-:-:S01]  /*4800*/  FADD R3, RZ, R3 ;  /* 0x00000003ff037221 */ /* 0x000fc20000000000 */
[----:B------:R-:W-:Y:S01]  /*4810*/  FADD R2, RZ, R2 ;  /* 0x00000002ff027221 */ /* 0x000fe20000000000 */
[----:B----4-:R-:W-:-:S01]  /*4820*/  FADD R4, RZ, R4 ;  /* 0x00000004ff047221 */ /* 0x010fc20000000000 */
[----:B-----5:R-:W-:Y:S01]  /*4830*/  FADD R5, RZ, R5 ;  /* 0x00000005ff057221 */ /* 0x020fe20000000000 */
[----:B--2---:R-:W-:-:S01]  /*4840*/  FADD R6, RZ, R6 ;  /* 0x00000006ff067221 */ /* 0x004fc20000000000 */
[----:B---3--:R-:W-:Y:S01]  /*4850*/  FADD R7, RZ, R7 ;  /* 0x00000007ff077221 */ /* 0x008fe20000000000 */
[----:B------:R-:W-:-:S01]  /*4860*/  FADD R8, RZ, R8 ;  /* 0x00000008ff087221 */ /* 0x000fc20000000000 */
[----:B------:R-:W-:Y:S01]  /*4870*/  FADD R9, RZ, R9 ;  /* 0x00000009ff097221 */ /* 0x000fe20000000000 */
        /* <DEDUP_REMOVED lines=13> */
[----:B------:R-:W2:Y:S01]  /*4950*/  LDL.LU R131, [R1+0x4c0] ;  /* 0x0004c00001837983 */ /* 0x000ea20000300800 */
        /* <DEDUP_REMOVED lines=13> */
[----:B------:R-:W3:Y:S01]  /*4a30*/  LDL.LU R132, [R1+0x4bc] ;  /* 0x0004bc0001847983 */ /* 0x000ee20000300800 */
        /* <DEDUP_REMOVED lines=16> */
[----:B------:R0:W-:Y:S01]  /*4b40*/  STL [R1+0x200], R133 ;  /* 0x0002008501007387 */ /* 0x0001e20000100800 */
        /* <DEDUP_REMOVED lines=9> */
[----:B0-----:R-:W4:Y:S01]  /*4be0*/  LDL.LU R133, [R1+0x4b8] ;  /* 0x0004b80001857983 */ /* 0x001f220000300800 */
[----:B------:R-:W-:-:S01]  /*4bf0*/  FADD R185, RZ, R185 ;  /* 0x000000b9ffb97221 */ /* 0x000fc20000000000 */
[----:B------:R-:W-:Y:S01]  /*4c00*/  FADD R186, RZ, R186 ;  /* 0x000000baffba7221 */ /* 0x000fe20000000000 */
[----:B------:R-:W-:-:S01]  /*4c10*/  FADD R187, RZ, R187 ;  /* 0x000000bbffbb7221 */ /* 0x000fc20000000000 */
        /* <DEDUP_REMOVED lines=10> */
[----:B0-----:R-:W5:Y:S01]  /*4cc0*/  LDL.LU R134, [R1+0x4b4] ;  /* 0x0004b40001867983 */ /* 0x001f620000300800 */
        /* <DEDUP_REMOVED lines=51> */
[----:B0-----:R-:W5:Y:S04]  /*5000*/  LDL.LU R138, [R1+0x4a4] ;  /* 0x0004a400018a7983 */ /* 0x001f680000300800 */
[----:B------:R0:W-:Y:S01]  /*5010*/  STL [R1+0x218], R139 ;  /* 0x0002188b01007387 */ /* 0x0001e20000100800 */
[----:B------:R-:W-:-:S03]  /*5020*/  FADD R140, RZ, R140 ;  /* 0x0000008cff8c7221 */ /* 0x000fc60000000000 */
        /* <DEDUP_REMOVED lines=34> */
[----:B------:R0:W-:Y:S04]  /*5250*/  STL [R1+0x248], R151 ;  /* 0x0002489701007387 */ /* 0x0001e80000100800 */
[----:B0-----:R-:W5:Y:S04]  /*5260*/  LDL.LU R151, [R1+0x470] ;  /* 0x0004700001977983 */ /* 0x001f680000300800 */
[----:B------:R0:W-:Y:S04]  /*5270*/  STL [R1+0x24c], R3 ;  /* 0x00024c0301007387 */ /* 0x0001e80000100800 */
[----:B------:R1:W-:Y:S01]  /*5280*/  STL [R1+0x250], R2 ;  /* 0x0002500201007387 */ /* 0x0003e20000100800 */
[----:B0-----:R-:W-:-:S01]  /*5290*/  FADD R3, RZ, R0 ;  /* 0x00000000ff037221 */ /* 0x001fc20000000000 */
[----:B------:R-:W-:Y:S01]  /*52a0*/  FADD R0, RZ, R25 ;  /* 0x00000019ff007221 */ /* 0x000fe20000000000 */
[----:B-1----:R-:W-:-:S03]  /*52b0*/  FADD R2, RZ, R24 ;  /* 0x00000018ff027221 */ /* 0x002fc60000000000 */
[----:B------:R0:W-:Y:S04]  /*52c0*/  STL [R1+0x254], R3 ;  /* 0x0002540301007387 */ /* 0x0001e80000100800 */
[----:B------:R1:W-:Y:S04]  /*52d0*/  STL [R1+0x258], R2 ;  /* 0x0002580201007387 */ /* 0x0003e80000100800 */
[----:B------:R2:W-:Y:S01]  /*52e0*/  STL [R1+0x25c], R0 ;  /* 0x00025c0001007387 */ /* 0x0005e20000100800 */
[----:B0-----:R-:W-:-:S01]  /*52f0*/  FADD R3, RZ, R26 ;  /* 0x0000001aff037221 */ /* 0x001fc20000000000 */
[----:B-1----:R-:W-:-:S04]  /*5300*/  FADD R2, RZ, R27 ;  /* 0x0000001bff027221 */ /* 0x002fc80000000000 */
[----:B------:R0:W-:Y:S01]  /*5310*/  STL [R1+0x260], R3 ;  /* 0x0002600301007387 */ /* 0x0001e20000100800 */
[----:B--2---:R-:W-:-:S03]  /*5320*/  FADD R0, RZ, R28 ;  /* 0x0000001cff007221 */ /* 0x004fc60000000000 */
        /* <DEDUP_REMOVED lines=207> */
[----:B---3--:R-:W-:-:S04]  /*6020*/  FADD R2, RZ, R132 ;  /* 0x00000084ff027221 */ /* 0x008fc80000000000 */
[----:B------:R5:W-:Y:S01]  /*6030*/  STL [R1+0x404], R3 ;  /* 0x0004040301007387 */ /* 0x000be20000100800 */
[----:B----4-:R-:W-:-:S03]  /*6040*/  FADD R0, RZ, R133 ;  /* 0x00000085ff007221 */ /* 0x010fc60000000000 */
[----:B------:R0:W-:Y:S04]  /*6050*/  STL [R1+0x408], R2 ;  /* 0x0004080201007387 */ /* 0x0001e80000100800 */
[----:B------:R1:W-:Y:S01]  /*6060*/  STL [R1+0x40c], R0 ;  /* 0x00040c0001007387 */ /* 0x0003e20000100800 */
[----:B-----5:R-:W-:-:S01]  /*6070*/  FADD R3, RZ, R134 ;  /* 0x00000086ff037221 */ /* 0x020fc20000000000 */
[----:B0-----:R-:W-:-:S04]  /*6080*/  FADD R2, RZ, R135 ;  /* 0x00000087ff027221 */ /* 0x001fc80000000000 */
[----:B------:R0:W-:Y:S01]  /*6090*/  STL [R1+0x410], R3 ;  /* 0x0004100301007387 */ /* 0x0001e20000100800 */
[----:B-1----:R-:W-:-:S03]  /*60a0*/  FADD R0, RZ, R136 ;  /* 0x00000088ff007221 */ /* 0x002fc60000000000 */
        /* <DEDUP_REMOVED lines=32> */
[----:B------:R-:W-:-:S05]  /*62b0*/  UMOV UR6, URZ ;  /* 0x0000003f00067c82 */ /* 0x000fca0008000000 */
.L_x_19:
[----:B------:R-:W-:-:S04]  /*62c0*/  UIADD3 UR14, UR5, 0x1, URZ ;  /* 0x00000001050e7890 */ /* 0x000fc8000fffe03f */
[----:B------:R-:W-:-:S04]  /*62d0*/  UISETP.NE.AND UP0, UPT, UR14, 0xe, UPT ;  /* 0x0000000e0e00788c */ /* 0x000fc8000bf05270 */
[----:B------:R-:W-:Y:S02]  /*62e0*/  USEL UR8, URZ, 0x1, UP0 ;  /* 0x000000013f087887 */ /* 0x000fe40008000000 */
[----:B------:R-:W-:Y:S02]  /*62f0*/  USEL UR14, UR14, URZ, UP0 ;  /* 0x0000003f0e0e7287 */ /* 0x000fe40008000000 */
[----:B------:R-:W-:-:S06]  /*6300*/  ULOP3.LUT UR8, UR4, UR8, URZ, 0x3c, !UPT ;  /* 0x0000000804087292 */ /* 0x000fcc000f8e3c3f */
[----:B0-----:R-:W-:Y:S01]  /*6310*/  IMAD.U32 R0, RZ, RZ, UR8 ;  /* 0x00000008ff007e24 */ /* 0x001fe2000f8e00ff */
[----:B------:R-:W-:-:S06]  /*6320*/  UMOV UR8, 0x1 ;  /* 0x0000000100087882 */ /* 0x000fcc0000000000 */
.L_x_14:
[----:B------:R-:W-:-:S04]  /*6330*/  UISETP.LT.AND UP0, UPT, UR9, 0x1, UPT ;  /* 0x000000010900788c */ /* 0x000fc8000bf01270 */
[----:B------:R-:W-:-:S04]  /*6340*/  USEL UR15, UR9, 0x1, UP0 ;  /* 0x00000001090f7887 */ /* 0x000fc80008000000 */
[----:B------:R-:W-:-:S04]  /*6350*/  UIADD3 UR15, UR9, -UR15, URZ ;  /* 0x8000000f090f7290 */ /* 0x000fc8000fffe03f */
[----:B------:R-:W-:-:S06]  /*6360*/  UISETP.GE.AND UP0, UPT, UR15, 0x1, UPT ;  /* 0x000000010f00788c */ /* 0x000fcc000bf06270 */
[----:B------:R-:W-:-:S13]  /*6370*/  PLOP3.LUT P0, PT, PT, PT, UP0, 0x80, 0x0 ;  /* 0x000000000000781c */ /* 0x000fda0003f0f008 */
[----:B------:R-:W-:Y:S05]  /*6380*/  @!P0 BRA `(.L_x_20) ;  /* 0x0000004c00948947 */ /* 0x000fea0003800000 */
[----:B------:R-:W-:Y:S01]  /*6390*/  IMAD.U32 R2, RZ, RZ, UR15 ;  /* 0x0000000fff027e24 */ /* 0x000fe2000f8e00ff */
[----:B------:R-:W-:Y:S01]  /*63a0*/  UMOV UR25, UR5 ;  /* 0x0000000500197c82 */ /* 0x000fe20008000000 */
[----:B------:R-:W-:-:S05]  /*63b0*/  ULDC UR26, c[0x0][0x50c] ;  /* 0x00014300001a7ab9 */ /* 0x000fca0000000800 */
.L_x_28:
[----:B------:R-:W-:-:S06]  /*63c0*/  UISETP.NE.AND UP0, UPT, UR24, 0x3, UPT ;  /* 0x000000031800788c */ /* 0x000fcc000bf05270 */
[----:B------:R-:W-:-:S13]  /*63d0*/  PLOP3.LUT P1, PT, PT, PT, UP0, 0x80, 0x0 ;  /* 0x000000000000781c */ /* 0x000fda0003f2f008 */
[----:B0-----:R-:W-:Y:S05]  /*63e0*/  @!P1 BRA `(.L_x_21) ;  /* 0x0000000000049947 */ /* 0x001fea0003800000 */
[----:B------:R-:W-:Y:S01]  /*63f0*/  BPT.TRAP 0x1 ;  /* 0x000000040000795c */ /* 0x000fe20000300000 */
.L_x_21:
[----:B------:R-:W0:Y:S01]  /*6400*/  S2UR UR15, SR_CgaCtaId ;  /* 0x00000000000f79c3 */ /* 0x000e220000008800 */
[----:B------:R-:W-:Y:S01]  /*6410*/  UMOV UR11, 0x400 ;  /* 0x00000400000b7882 */ /* 0x000fe20000000000 */
[----:B------:R-:W-:Y:S01]  /*6420*/  SHF.L.U32 R3, R0, 0x1f, RZ ;  /* 0x0000001f00037819 */ /* 0x000fe200000006ff */
[----:B0-----:R-:W-:-:S04]  /*6430*/  ULEA UR11, UR15, UR11, 0x18 ;  /* 0x0000000b0f0b7291 */ /* 0x001fc8000f8ec03f */
[----:B------:R-:W-:-:S09]  /*6440*/  ULEA UR15, UR14, UR11, 0x3 ;  /* 0x0000000b0e0f7291 */ /* 0x000fd2000f8e183f */
[----:B------:R0:W4:Y:S01]  /*6450*/  SYNCS.PHASECHK.TRANS64.TRYWAIT P0, [UR15], R3 ;  /* 0x00000003ff0075a7 */ /* 0x000122000800014f */
[----:B------:R-:W-:Y:S05]  /*6460*/  @!P1 BRA `(.L_x_22) ;  /* 0x0000000000049947 */ /* 0x000fea0003800000 */
[----:B------:R-:W-:Y:S01]  /*6470*/  BPT.TRAP 0x1 ;  /* 0x000000040000795c */ /* 0x000fe20000300000 */
.L_x_22:
[----:B----4-:R-:W-:Y:S05]  /*6480*/  @P0 BRA `(.L_x_23) ;  /* 0x0000000000080947 */ /* 0x010fea0003800000 */
[----:B------:R-:W4:Y:S02]  /*6490*/  SYNCS.PHASECHK.TRANS64.TRYWAIT P0, [UR15], R3 ;  /* 0x00000003ff0075a7 */ /* 0x000f24000800014f */
[----:B----4-:R-:W-:Y:S05]  /*64a0*/  @!P0 BRA `(.L_x_24) ;  /* 0x000001d400508947 */ /* 0x010fea0003800000 */
.L_x_23:
        /* <DEDUP_REMOVED lines=64> */
[----:B----4-:R-:W4:Y:S04]  /*68b0*/  LDL.LU.64 R108, [R1] ;  /* 0x00000000016c7983 */ /* 0x010f280000300a00 */
[----:B------:R-:W4:Y:S04]  /*68c0*/  LDL.LU.64 R110, [R1+0x8] ;  /* 0x00000800016e7983 */ /* 0x000f280000300a00 */
        /* <DEDUP_REMOVED lines=61> */
[----:B------:R-:W4:Y:S01]  /*6ca0*/  LDL.LU.64 R234, [R1+0x1f8] ;  /* 0x0001f80001ea7983 */ /* 0x000f220000300a00 */
[----:B------:R-:W-:-:S02]  /*6cb0*/  UIADD3 UR15, UR11, 0x1c200, URZ ;  /* 0x0001c2000b0f7890 */ /* 0x000fc4000fffe03f */
[----:B------:R-:W-:Y:S02]  /*6cc0*/  UISETP.NE.AND UP0, UPT, UR7, URZ, UPT ;  /* 0x0000003f0700728c */ /* 0x000fe4000bf05270 */
[----:B------:R-:W-:Y:S02]  /*6cd0*/  USHF.R.U32.HI UR15, URZ, 0x4, UR15 ;  /* 0x000000043f0f7899 */ /* 0x000fe4000801160f */
[----:B------:R-:W-:Y:S02]  /*6ce0*/  USEL UR8, UR8, URZ, !UP0 ;  /* 0x0000003f08087287 */ /* 0x000fe4000c000000 */
[----:B------:R-:W-:Y:S02]  /*6cf0*/  ULOP3.LUT UR15, UR15, 0x3fff, URZ, 0xc0, !UPT ;  /* 0x00003fff0f0f7892 */ /* 0x000fe4000f8ec03f */
[----:B------:R-:W-:Y:S02]  /*6d00*/  ULOP3.LUT UR16, UR12, 0x10000, URZ, 0xfc, !UPT ;  /* 0x000100000c107892 */ /* 0x000fe4000f8efc3f */
[----:B------:R-:W-:-:S02]  /*6d10*/  ULOP3.LUT UR15, UR15, 0x10000, URZ, 0xfc, !UPT ;  /* 0x000100000f0f7892 */ /* 0x000fc4000f8efc3f */
[----:B------:R-:W-:Y:S02]  /*6d20*/  UISETP.NE.U32.AND UP0, UPT, UR8, URZ, UPT ;  /* 0x0000003f0800728c */ /* 0x000fe4000bf05070 */
[----:B------:R-:W-:Y:S02]  /*6d30*/  ULEA UR16, UR14, UR16, 0x9 ;  /* 0x000000100e107291 */ /* 0x000fe4000f8e483f */
[----:B------:R-:W-:Y:S01]  /*6d40*/  ULEA UR18, UR14, UR15, 0x9 ;  /* 0x0000000f0e127291 */ /* 0x000fe2000f8e483f */
[----:B------:R-:W-:Y:S01]  /*6d50*/  UMOV UR17, 0xc0000010 ;  /* 0xc000001000117882 */ /* 0x000fe20000000000 */
[----:B------:R-:W-:Y:S01]  /*6d60*/  UMOV UR19, 0xc0000010 ;  /* 0xc000001000137882 */ /* 0x000fe20000000000 */
[----:B----4-:R-:W-:-:S06]  /*6d70*/  WARPGROUP.ARRIVE ;  /* 0x00000000000079c5 */ /* 0x010fcc0000000000 */
[----:B------:R-:W-:Y:S03]  /*6d80*/  QGMMA.64x256x32.F32.E5M2.E5M2 R108, gdesc[UR16], R108, UP0, gsb0 ;  /* 0x03e00000106c79f3 */ /* 0x000fe6000b80386c */
[----:B------:R-:W-:Y:S02]  /*6d90*/  WARPGROUP.DEPBAR.LE gsb0, 0x0 ;  /* 0x00008000000079c5 */ /* 0x000fe40000010000 */
[----:B------:R-:W-:Y:S01]  /*6da0*/  STL.64 [R1], R108 ;  /* 0x0000006c01007387 */ /* 0x000fe20000100a00 */
[----:B0-----:R-:W-:-:S03]  /*6db0*/  IMAD.MOV.U32 R3, RZ, RZ, R108 ;  /* 0x000000ffff037224 */ /* 0x001fc600078e006c */
        /* <DEDUP_REMOVED lines=63> */
[----:B0-----:R0:W5:Y:S04]  /*71b0*/  LDL.LU.64 R234, [R1+0x668] ;  /* 0x0006680001ea7983 */ /* 0x0011680000300a00 */
[----:B------:R0:W5:Y:S04]  /*71c0*/  LDL.LU.64 R232, [R1+0x660] ;  /* 0x0006600001e87983 */ /* 0x0001680000300a00 */
        /* <DEDUP_REMOVED lines=62> */
[----:B------:R-:W-:Y:S01]  /*75b0*/  UIADD3 UR16, UR16, 0x100, URZ ;  /* 0x0000010010107890 */ /* 0x000fe2000fffe03f */
[----:B------:R-:W-:Y:S01]  /*75c0*/  UMOV UR17, 0xc0000010 ;  /* 0xc000001000117882 */ /* 0x000fe20000000000 */
[----:B------:R-:W-:Y:S01]  /*75d0*/  UIADD3 UR6, UR6, 0x1, URZ ;  /* 0x0000000106067890 */ /* 0x000fe2000fffe03f */
[----:B----4-:R-:W-:-:S06]  /*75e0*/  WARPGROUP.ARRIVE ;  /* 0x00000000000079c5 */ /* 0x010fcc0000000000 */
[----:B------:R-:W-:Y:S01]  /*75f0*/  QGMMA.64x256x32.F32.E5M2.E5M2 R24, gdesc[UR16], R24, UP0, gsb0 ;  /* 0x03e00000101879f3 */ /* 0x000fe2000b803818 */
[----:B------:R-:W-:-:S04]  /*7600*/  UISETP.NE.AND UP0, UPT, UR6, UR26, UPT ;  /* 0x0000001a0600728c */ /* 0x000fc8000bf05270 */
[----:B------:R-:W-:-:S06]  /*7610*/  USEL UR7, URZ, 0x1, UP0 ;  /* 0x000000013f077887 */ /* 0x000fcc0008000000 */
[----:B------:R-:W-:Y:S01]  /*7620*/  ISETP.NE.AND P0, PT, RZ, UR7, PT ;  /* 0x00000007ff007c0c */ /* 0x000fe2000bf05270 */
[----:B------:R-:W-:-:S12]  /*7630*/  WARPGROUP.DEPBAR.LE gsb0, 0x0 ;  /* 0x00008000000079c5 */ /* 0x000fd80000010000 */
[----:B0-----:R-:W-:Y:S05]  /*7640*/  @!P0 BRA `(.L_x_25) ;  /* 0x00000038008c8947 */ /* 0x001fea0003800000 */
[----:B------:R0:W-:Y:S04]  /*7650*/  STL [R1+0x658], R31 ;  /* 0x0006581f01007387 */ /* 0x0001e80000100800 */
[----:B------:R4:W-:Y:S01]  /*7660*/  STL [R1+0x654], R32 ;  /* 0x0006542001007387 */ /* 0x0009e20000100800 */
[----:B0-----:R-:W-:-:S03]  /*7670*/  IMAD.MOV.U32 R31, RZ, RZ, R3 ;  /* 0x000000ffff1f7224 */ /* 0x001fc600078e0003 */
[----:B----4-:R-:W4:Y:S04]  /*7680*/  LDL R32, [R1+0x4] ;  /* 0x0000040001207983 */ /* 0x010f280000100800 */
[----:B------:R0:W-:Y:S04]  /*7690*/  STL [R1+0x650], R33 ;  /* 0x0006502101007387 */ /* 0x0001e80000100800 */
[----:B0-----:R-:W2:Y:S04]  /*76a0*/  LDL R33, [R1+0x8] ;  /* 0x0000080001217983 */ /* 0x001ea80000100800 */
        /* <DEDUP_REMOVED lines=177> */
[----:B0-----:R-:W3:Y:S04]  /*81c0*/  LDL.LU R122, [R1+0x200] ;  /* 0x00020000017a7983 */ /* 0x001ee80000300800 */
        /* <DEDUP_REMOVED lines=14> */
[----:B------:R-:W3:Y:S04]  /*82b0*/  LDL.LU R3, [R1+0x234] ;  /* 0x0002340001037983 */ /* 0x000ee80000300800 */
        /* <DEDUP_REMOVED lines=46> */
[----:B-----5:R0:W-:Y:S04]  /*85a0*/  STL [R1+0x470], R0 ;  /* 0x0004700001007387 */ /* 0x0201e80000100800 */
[----:B0-----:R-:W3:Y:S01]  /*85b0*/  LDL R0, [R1+0x168] ;  /* 0x0001680001007983 */ /* 0x001ee20000100800 */
[----:B------:R-:W-:-:S01]  /*85c0*/  FADD R4, R31, R4 ;  /* 0x000000041f047221 */ /* 0x000fc20000000000 */
[----:B----4-:R-:W-:Y:S01]  /*85d0*/  FADD R5, R32, R5 ;  /* 0x0000000520057221 */ /* 0x010fe20000000000 */
[----:B--2---:R-:W-:-:S01]  /*85e0*/  FADD R6, R33, R6 ;  /* 0x0000000621067221 */ /* 0x004fc20000000000 */
[----:B------:R-:W2:Y:S01]  /*85f0*/  LDL.LU R31, [R1+0x658] ;  /* 0x00065800011f7983 */ /* 0x000ea20000300800 */
[----:B---3--:R-:W-:-:S01]  /*8600*/  FADD R7, R34, R7 ;  /* 0x0000000722077221 */ /* 0x008fc20000000000 */
[----:B------:R-:W-:-:S02]  /*8610*/  FADD R8, R35, R8 ;  /* 0x0000000823087221 */ /* 0x000fc40000000000 */
[----:B------:R-:W3:Y:S01]  /*8620*/  LDL.LU R32, [R1+0x654] ;  /* 0x0006540001207983 */ /* 0x000ee20000300800 */
[----:B------:R-:W-:-:S03]  /*8630*/  FADD R9, R36, R9 ;  /* 0x0000000924097221 */ /* 0x000fc60000000000 */
[----:B------:R-:W4:Y:S01]  /*8640*/  LDL.LU R33, [R1+0x650] ;  /* 0x0006500001217983 */ /* 0x000f220000300800 */
        /* <DEDUP_REMOVED lines=160> */
[----:B------:R-:W-:-:S01]  /*9050*/  FADD R218, R117, R218 ;  /* 0x000000da75da7221 */ /* 0x000fc20000000000 */
[----:B------:R-:W-:Y:S02]  /*9060*/  FADD R122, R124, R122 ;  /* 0x0000007a7c7a7221 */ /* 0x000fe40000000000 */
[----:B------:R-:W4:Y:S01]  /*9070*/  LDL.LU R114, [R1+0x50c] ;  /* 0x00050c0001727983 */ /* 0x000f220000300800 */
[----:B------:R-:W-:-:S03]  /*9080*/  FADD R219, R118, R219 ;  /* 0x000000db76db7221 */ /* 0x000fc60000000000 */
[----:B------:R-:W4:Y:S01]  /*9090*/  LDL.LU R115, [R1+0x508] ;  /* 0x0005080001737983 */ /* 0x000f220000300800 */
[----:B------:R-:W-:-:S03]  /*90a0*/  FADD R220, R119, R220 ;  /* 0x000000dc77dc7221 */ /* 0x000fc60000000000 */
[----:B------:R-:W4:Y:S01]  /*90b0*/  LDL.LU R116, [R1+0x504] ;  /* 0x0005040001747983 */ /* 0x000f220000300800 */
[----:B------:R-:W-:-:S03]  /*90c0*/  FADD R221, R120, R221 ;  /* 0x000000dd78dd7221 */ /* 0x000fc60000000000 */
[----:B------:R-:W4:Y:S04]  /*90d0*/  LDL.LU R117, [R1+0x500] ;  /* 0x0005000001757983 */ /* 0x000f280000300800 */
[----:B------:R-:W4:Y:S04]  /*90e0*/  LDL.LU R118, [R1+0x4fc] ;  /* 0x0004fc0001767983 */ /* 0x000f280000300800 */
[----:B------:R-:W4:Y:S04]  /*90f0*/  LDL.LU R119, [R1+0x4f8] ;  /* 0x0004f80001777983 */ /* 0x000f280000300800 */
[----:B------:R-:W4:Y:S01]  /*9100*/  LDL.LU R120, [R1+0x4f4] ;  /* 0x0004f40001787983 */ /* 0x000f220000300800 */
[----:B------:R-:W-:-:S01]  /*9110*/  FADD R237, R126, R237 ;  /* 0x000000ed7eed7221 */ /* 0x000fc20000000000 */
[----:B------:R-:W-:Y:S01]  /*9120*/  FADD R236, R128, R236 ;  /* 0x000000ec80ec7221 */ /* 0x000fe20000000000 */
[----:B------:R-:W-:-:S01]  /*9130*/  FADD R225, R150, R225 ;  /* 0x000000e196e17221 */ /* 0x000fc20000000000 */
[----:B------:R0:W-:Y:S01]  /*9140*/  STL [R1+0x200], R122 ;  /* 0x0002007a01007387 */ /* 0x0001e20000100800 */
[----:B------:R-:W-:-:S01]  /*9150*/  FADD R228, R146, R228 ;  /* 0x000000e492e47221 */ /* 0x000fc20000000000 */
[----:B------:R-:W-:Y:S01]  /*9160*/  FADD R230, R143, R230 ;  /* 0x000000e68fe67221 */ /* 0x000fe20000000000 */
[----:B------:R-:W-:-:S01]  /*9170*/  FADD R231, R141, R231 ;  /* 0x000000e78de77221 */ /* 0x000fc20000000000 */
[----:B------:R-:W-:Y:S01]  /*9180*/  FADD R223, R2, R223 ;  /* 0x000000df02df7221 */ /* 0x000fe20000000000 */
[----:B------:R-:W-:-:S01]  /*9190*/  FADD R222, R0, R222 ;  /* 0x000000de00de7221 */ /* 0x000fc20000000000 */
[----:B------:R-:W-:Y:S01]  /*91a0*/  FADD R224, R151, R224 ;  /* 0x000000e097e07221 */ /* 0x000fe20000000000 */
[----:B------:R-:W-:-:S01]  /*91b0*/  FADD R226, R149, R226 ;  /* 0x000000e295e27221 */ /* 0x000fc20000000000 */
[----:B------:R-:W-:Y:S01]  /*91c0*/  FADD R227, R147, R227 ;  /* 0x000000e393e37221 */ /* 0x000fe20000000000 */
[----:B------:R-:W-:-:S01]  /*91d0*/  FADD R229, R145, R229 ;  /* 0x000000e591e57221 */ /* 0x000fc20000000000 */
[----:B0-----:R-:W2:Y:S01]  /*91e0*/  LDL.LU R122, [R1+0x204] ;  /* 0x00020400017a7983 */ /* 0x001ea20000300800 */
[----:B------:R-:W-:-:S01]  /*91f0*/  FADD R232, R136, R232 ;  /* 0x000000e888e87221 */ /* 0x000fc20000000000 */
[----:B------:R-:W-:Y:S01]  /*9200*/  FADD R233, R134, R233 ;  /* 0x000000e986e97221 */ /* 0x000fe20000000000 */
[----:B------:R-:W-:-:S01]  /*9210*/  FADD R234, R132, R234 ;  /* 0x000000ea84ea7221 */ /* 0x000fc20000000000 */
[----:B------:R-:W3:Y:S01]  /*9220*/  LDL.LU R124, [R1+0x208] ;  /* 0x00020800017c7983 */ /* 0x000ee20000300800 */
[----:B------:R-:W-:-:S03]  /*9230*/  FADD R235, R130, R235 ;  /* 0x000000eb82eb7221 */ /* 0x000fc60000000000 */
[----:B------:R-:W4:Y:S04]  /*9240*/  LDL.LU R126, [R1+0x20c] ;  /* 0x00020c00017e7983 */ /* 0x000f280000300800 */
[----:B------:R-:W4:Y:S04]  /*9250*/  LDL.LU R128, [R1+0x210] ;  /* 0x0002100001807983 */ /* 0x000f280000300800 */
[----:B------:R-:W4:Y:S04]  /*9260*/  LDL.LU R150, [R1+0x214] ;  /* 0x0002140001967983 */ /* 0x000f280000300800 */
[----:B------:R-:W4:Y:S04]  /*9270*/  LDL.LU R146, [R1+0x218] ;  /* 0x0002180001927983 */ /* 0x000f280000300800 */
[----:B------:R-:W4:Y:S04]  /*9280*/  LDL.LU R143, [R1+0x21c] ;  /* 0x00021c00018f7983 */ /* 0x000f280000300800 */
[----:B------:R-:W4:Y:S04]  /*9290*/  LDL.LU R141, [R1+0x220] ;  /* 0x00022000018d7983 */ /* 0x000f280000300800 */
[----:B------:R-:W4:Y:S04]  /*92a0*/  LDL.LU R2, [R1+0x224] ;  /* 0x0002240001027983 */ /* 0x000f280000300800 */
[----:B------:R-:W4:Y:S04]  /*92b0*/  LDL.LU R0, [R1+0x228] ;  /* 0x0002280001007983 */ /* 0x000f280000300800 */
[----:B------:R-:W4:Y:S04]  /*92c0*/  LDL R130, [R1+0x1e0] ;  /* 0x0001e00001827983 */ /* 0x000f280000100800 */
[----:B------:R-:W4:Y:S04]  /*92d0*/  LDL R132, [R1+0x1e4] ;  /* 0x0001e40001847983 */ /* 0x000f280000100800 */
[----:B------:R-:W4:Y:S04]  /*92e0*/  LDL R134, [R1+0x1e8] ;  /* 0x0001e80001867983 */ /* 0x000f280000100800 */
[----:B------:R-:W4:Y:S04]  /*92f0*/  LDL R136, [R1+0x1ec] ;  /* 0x0001ec0001887983 */ /* 0x000f280000100800 */
[----:B------:R-:W4:Y:S04]  /*9300*/  LDL R151, [R1+0x1f0] ;  /* 0x0001f00001977983 */ /* 0x000f280000100800 */
[----:B------:R-:W4:Y:S04]  /*9310*/  LDL R149, [R1+0x1f4] ;  /* 0x0001f40001957983 */ /* 0x000f280000100800 */
[----:B------:R-:W4:Y:S04]  /*9320*/  LDL R147, [R1+0x1f8] ;  /* 0x0001f80001937983 */ /* 0x000f280000100800 */
[----:B------:R-:W4:Y:S01]  /*9330*/  LDL R145, [R1+0x1fc] ;  /* 0x0001fc0001917983 */ /* 0x000f220000100800 */
[----:B------:R-:W-:-:S01]  /*9340*/  FADD R137, R138, R137 ;  /* 0x000000898a897221 */ /* 0x000fc20000000000 */
[----:B------:R-:W-:Y:S01]  /*9350*/  FADD R133, R135, R133 ;  /* 0x0000008587857221 */ /* 0x000fe20000000000 */
[----:B------:R-:W-:-:S01]  /*9360*/  FADD R3, R131, R3 ;  /* 0x0000000383037221 */ /* 0x000fc20000000000 */
[----:B--2---:R-:W-:-:S02]  /*9370*/  FADD R122, R121, R122 ;  /* 0x0000007a797a7221 */ /* 0x004fc40000000000 */
[----:B------:R-:W2:Y:S01]  /*9380*/  LDL.LU R121, [R1+0x4f0] ;  /* 0x0004f00001797983 */ /* 0x000ea20000300800 */
[----:B---3--:R-:W-:-:S03]  /*9390*/  FADD R124, R123, R124 ;  /* 0x0000007c7b7c7221 */ /* 0x008fc60000000000 */
[----:B------:R0:W-:Y:S01]  /*93a0*/  STL [R1+0x204], R122 ;  /* 0x0002047a01007387 */ /* 0x0001e20000100800 */
[----:B----4-:R-:W-:-:S01]  /*93b0*/  FADD R126, R125, R126 ;  /* 0x0000007e7d7e7221 */ /* 0x010fc20000000000 */
[----:B------:R-:W-:Y:S02]  /*93c0*/  FADD R128, R127, R128 ;  /* 0x000000807f807221 */ /* 0x000fe40000000000 */
[----:B0-----:R-:W3:Y:S04]  /*93d0*/  LDL.LU R122, [R1+0x4ec] ;  /* 0x0004ec00017a7983 */ /* 0x001ee80000300800 */
[----:B------:R-:W4:Y:S04]  /*93e0*/  LDL.LU R123, [R1+0x4e8] ;  /* 0x0004e800017b7983 */ /* 0x000f280000300800 */
[----:B------:R0:W-:Y:S01]  /*93f0*/  STL [R1+0x208], R124 ;  /* 0x0002087c01007387 */ /* 0x0001e20000100800 */
[----:B------:R-:W-:-:S01]  /*9400*/  FADD R150, R129, R150 ;  /* 0x0000009681967221 */ /* 0x000fc20000000000 */
[----:B------:R-:W-:Y:S01]  /*9410*/  FADD R146, R148, R146 ;  /* 0x0000009294927221 */ /* 0x000fe20000000000 */
[----:B------:R-:W-:-:S01]  /*9420*/  FADD R143, R144, R143 ;  /* 0x0000008f908f7221 */ /* 0x000fc20000000000 */
[----:B------:R-:W-:Y:S01]  /*9430*/  FADD R141, R142, R141 ;  /* 0x0000008d8e8d7221 */ /* 0x000fe20000000000 */
[----:B0-----:R-:W4:Y:S04]  /*9440*/  LDL.LU R124, [R1+0x4e4] ;  /* 0x0004e400017c7983 */ /* 0x001f280000300800 */
[----:B------:R-:W4:Y:S04]  /*9450*/  LDL.LU R125, [R1+0x4e0] ;  /* 0x0004e000017d7983 */ /* 0x000f280000300800 */
[----:B------:R0:W-:Y:S01]  /*9460*/  STL [R1+0x20c], R126 ;  /* 0x00020c7e01007387 */ /* 0x0001e20000100800 */
[----:B------:R-:W-:-:S01]  /*9470*/  FADD R2, R140, R2 ;  /* 0x000000028c027221 */ /* 0x000fc20000000000 */
[----:B------:R-:W-:-:S02]  /*9480*/  FADD R0, R139, R0 ;  /* 0x000000008b007221 */ /* 0x000fc40000000000 */
[----:B0-----:R-:W4:Y:S04]  /*9490*/  LDL.LU R126, [R1+0x4dc] ;  /* 0x0004dc00017e7983 */ /* 0x001f280000300800 */
[----:B------:R-:W4:Y:S04]  /*94a0*/  LDL.LU R127, [R1+0x4d8] ;  /* 0x0004d800017f7983 */ /* 0x000f280000300800 */
[----:B------:R0:W-:Y:S04]  /*94b0*/  STL [R1+0x210], R128 ;  /* 0x0002108001007387 */ /* 0x0001e80000100800 */
[----:B0-----:R-:W4:Y:S04]  /*94c0*/  LDL.LU R128, [R1+0x4d4] ;  /* 0x0004d40001807983 */ /* 0x001f280000300800 */
[----:B------:R-:W4:Y:S04]  /*94d0*/  LDL.LU R129, [R1+0x4d0] ;  /* 0x0004d00001817983 */ /* 0x000f280000300800 */
[----:B------:R-:W-:Y:S04]  /*94e0*/  STL [R1+0x214], R150 ;  /* 0x0002149601007387 */ /* 0x000fe80000100800 */
[----:B------:R-:W-:Y:S04]  /*94f0*/  STL [R1+0x218], R146 ;  /* 0x0002189201007387 */ /* 0x000fe80000100800 */
[----:B------:R-:W-:Y:S04]  /*9500*/  STL [R1+0x21c], R143 ;  /* 0x00021c8f01007387 */ /* 0x000fe80000100800 */
[----:B------:R-:W-:Y:S04]  /*9510*/  STL [R1+0x220], R141 ;  /* 0x0002208d01007387 */ /* 0x000fe80000100800 */
[----:B------:R-:W-:Y:S04]  /*9520*/  STL [R1+0x224], R2 ;  /* 0x0002240201007387 */ /* 0x000fe80000100800 */
[----:B------:R-:W-:Y:S04]  /*9530*/  STL [R1+0x228], R0 ;  /* 0x0002280001007387 */ /* 0x000fe80000100800 */
[----:B------:R-:W2:Y:S04]  /*9540*/  LDL.LU R131, [R1+0x238] ;  /* 0x0002380001837983 */ /* 0x000ea80000300800 */
[----:B------:R-:W-:Y:S04]  /*9550*/  STL [R1+0x22c], R137 ;  /* 0x00022c8901007387 */ /* 0x000fe80000100800 */
[----:B------:R0:W-:Y:S04]  /*9560*/  STL [R1+0x230], R133 ;  /* 0x0002308501007387 */ /* 0x0001e80000100800 */
[----:B0-----:R-:W3:Y:S04]  /*9570*/  LDL.LU R133, [R1+0x23c] ;  /* 0x00023c0001857983 */ /* 0x001ee80000300800 */
[----:B------:R-:W4:Y:S04]  /*9580*/  LDL.LU R135, [R1+0x240] ;  /* 0x0002400001877983 */ /* 0x000f280000300800 */
[----:B------:R0:W-:Y:S04]  /*9590*/  STL [R1+0x234], R3 ;  /* 0x0002340301007387 */ /* 0x0001e80000100800 */
        /* <DEDUP_REMOVED lines=11> */
[----:B0-----:R-:W4:Y:S04]  /*9650*/  LDL.LU R3, [R1+0x270] ;  /* 0x0002700001037983 */ /* 0x001f280000300800 */
[----:B------:R-:W4:Y:S04]  /*9660*/  LDL.LU R2, [R1+0x274] ;  /* 0x0002740001027983 */ /* 0x000f280000300800 */
[----:B------:R-:W4:Y:S01]  /*9670*/  LDL.LU R0, [R1+0x278] ;  /* 0x0002780001007983 */ /* 0x000f220000300800 */
[----:B--2---:R-:W-:-:S03]  /*9680*/  FADD R131, R130, R131 ;  /* 0x0000008382837221 */ /* 0x004fc60000000000 */
[----:B------:R-:W2:Y:S04]  /*9690*/  LDL.LU R130, [R1+0x4cc] ;  /* 0x0004cc0001827983 */ /* 0x000ea80000300800 */
[----:B------:R0:W-:Y:S04]  /*96a0*/  STL [R1+0x238], R131 ;  /* 0x0002388301007387 */ /* 0x0001e80000100800 */
[----:B0-----:R-:W2:Y:S01]  /*96b0*/  LDL.LU R131, [R1+0x4c8] ;  /* 0x0004c80001837983 */ /* 0x001ea20000300800 */
[----:B---3--:R-:W-:-:S03]  /*96c0*/  FADD R133, R132, R133 ;  /* 0x0000008584857221 */ /* 0x008fc60000000000 */
[----:B------:R-:W3:Y:S01]  /*96d0*/  LDL.LU R132, [R1+0x4c4] ;  /* 0x0004c40001847983 */ /* 0x000ee20000300800 */
[----:B----4-:R-:W-:-:S03]  /*96e0*/  FADD R135, R134, R135 ;  /* 0x0000008786877221 */ /* 0x010fc60000000000 */
[----:B------:R0:W-:Y:S01]  /*96f0*/  STL [R1+0x23c], R133 ;  /* 0x00023c8501007387 */ /* 0x0001e20000100800 */
[----:B------:R-:W-:-:S03]  /*9700*/  FADD R137, R136, R137 ;  /* 0x0000008988897221 */ /* 0x000fc60000000000 */
[----:B0-----:R-:W4:Y:S01]  /*9710*/  LDL.LU R133, [R1+0x4c0] ;  /* 0x0004c00001857983 */ /* 0x001f220000300800 */
[----:B------:R-:W-:-:S03]  /*9720*/  FADD R150, R151, R150 ;  /* 0x0000009697967221 */ /* 0x000fc60000000000 */
[----:B------:R-:W4:Y:S01]  /*9730*/  LDL.LU R134, [R1+0x4bc] ;  /* 0x0004bc0001867983 */ /* 0x000f220000300800 */
[----:B------:R-:W-:-:S03]  /*9740*/  FADD R148, R149, R148 ;  /* 0x0000009495947221 */ /* 0x000fc60000000000 */
[----:B------:R0:W-:Y:S01]  /*9750*/  STL [R1+0x240], R135 ;  /* 0x0002408701007387 */ /* 0x0001e20000100800 */
[----:B------:R-:W-:-:S01]  /*9760*/  FADD R146, R147, R146 ;  /* 0x0000009293927221 */ /* 0x000fc20000000000 */
[----:B------:R-:W-:Y:S02]  /*9770*/  FADD R144, R145, R144 ;  /* 0x0000009091907221 */ /* 0x000fe40000000000 */
[----:B0-----:R-:W4:Y:S01]  /*9780*/  LDL.LU R135, [R1+0x4b8] ;  /* 0x0004b80001877983 */ /* 0x001f220000300800 */
[----:B------:R-:W-:-:S03]  /*9790*/  FADD R143, R24, R143 ;  /* 0x0000008f188f7221 */ /* 0x000fc60000000000 */
[----:B------:R-:W4:Y:S01]  /*97a0*/  LDL.LU R136, [R1+0x4b4] ;  /* 0x0004b40001887983 */ /* 0x000f220000300800 */
[----:B------:R-:W-:-:S03]  /*97b0*/  FADD R142, R25, R142 ;  /* 0x0000008e198e7221 */ /* 0x000fc60000000000 */
[----:B------:R0:W-:Y:S01]  /*97c0*/  STL [R1+0x244], R137 ;  /* 0x0002448901007387 */ /* 0x0001e20000100800 */
[----:B------:R-:W-:-:S01]  /*97d0*/  FADD R141, R26, R141 ;  /* 0x0000008d1a8d7221 */ /* 0x000fc20000000000 */
[----:B------:R-:W-:Y:S01]  /*97e0*/  FADD R140, R27, R140 ;  /* 0x0000008c1b8c7221 */ /* 0x000fe20000000000 */
[----:B------:R-:W-:-:S01]  /*97f0*/  FADD R139, R28, R139 ;  /* 0x0000008b1c8b7221 */ /* 0x000fc20000000000 */
[----:B0-----:R-:W4:Y:S04]  /*9800*/  LDL.LU R137, [R1+0x4b0] ;  /* 0x0004b00001897983 */ /* 0x001f280000300800 */
[----:B------:R0:W-:Y:S01]  /*9810*/  STL [R1+0x248], R150 ;  /* 0x0002489601007387 */ /* 0x0001e20000100800 */
[----:B------:R-:W-:-:S03]  /*9820*/  FADD R138, R29, R138 ;  /* 0x0000008a1d8a7221 */ /* 0x000fc60000000000 */
[----:B------:R1:W-:Y:S04]  /*9830*/  STL [R1+0x24c], R148 ;  /* 0x00024c9401007387 */ /* 0x0003e80000100800 */
        /* <DEDUP_REMOVED lines=9> */
[----:B------:R1:W-:Y:S04]  /*98d0*/  STL [R1+0x268], R139 ;  /* 0x0002688b01007387 */ /* 0x0003e80000100800 */
[----:B------:R1:W-:Y:S04]  /*98e0*/  STL [R1+0x26c], R138 ;  /* 0x00026c8a01007387 */ /* 0x0003e80000100800 */
[----:B------:R-:W2:Y:S04]  /*98f0*/  LDL.LU R151, [R1+0x27c] ;  /* 0x00027c0001977983 */ /* 0x000ea80000300800 */
[----:B------:R1:W-:Y:S04]  /*9900*/  STL [R1+0x270], R3 ;  /* 0x0002700301007387 */ /* 0x0003e80000100800 */
[----:B0-----:R-:W3:Y:S04]  /*9910*/  LDL.LU R150, [R1+0x280] ;  /* 0x0002800001967983 */ /* 0x001ee80000300800 */
[----:B------:R0:W-:Y:S04]  /*9920*/  STL [R1+0x274], R2 ;  /* 0x0002740201007387 */ /* 0x0001e80000100800 */
[----:B------:R-:W4:Y:S04]  /*9930*/  LDL.LU R149, [R1+0x284] ;  /* 0x0002840001957983 */ /* 0x000f280000300800 */
[----:B------:R0:W-:Y:S04]  /*9940*/  STL [R1+0x278], R0 ;  /* 0x0002780001007387 */ /* 0x0001e80000100800 */
[----:B-1----:R-:W4:Y:S04]  /*9950*/  LDL.LU R148, [R1+0x288] ;  /* 0x0002880001947983 */ /* 0x002f280000300800 */
        /* <DEDUP_REMOVED lines=12> */
[----:B------:R-:W4:Y:S01]  /*9a20*/  LDL.LU R0, [R1+0x2bc] ;  /* 0x0002bc0001007983 */ /* 0x000f220000300800 */
[----:B--2---:R-:W-:-:S01]  /*9a30*/  FADD R151, R33, R151 ;  /* 0x0000009721977221 */ /* 0x004fc20000000000 */
[----:B---3--:R-:W-:-:S04]  /*9a40*/  FADD R150, R34, R150 ;  /* 0x0000009622967221 */ /* 0x008fc80000000000 */
[----:B------:R0:W-:Y:S01]  /*9a50*/  STL [R1+0x27c], R151 ;  /* 0x00027c9701007387 */ /* 0x0001e20000100800 */
[----:B----4-:R-:W-:-:S03]  /*9a60*/  FADD R149, R35, R149 ;  /* 0x0000009523957221 */ /* 0x010fc60000000000 */
[----:B------:R1:W-:Y:S01]  /*9a70*/  STL [R1+0x280], R150 ;  /* 0x0002809601007387 */ /* 0x0003e20000100800 */
[----:B------:R-:W-:-:S03]  /*9a80*/  FADD R148, R36, R148 ;  /* 0x0000009424947221 */ /* 0x000fc60000000000 */
        /* <DEDUP_REMOVED lines=24> */
[----:B0-----:R-:W4:Y:S01]  /*9c10*/  LDL.LU R151, [R1+0x2c0] ;  /* 0x0002c00001977983 */ /* 0x001f220000300800 */
[----:B------:R-:W-:-:S03]  /*9c20*/  FADD R0, R49, R0 ;  /* 0x0000000031007221 */ /* 0x000fc60000000000 */
[----:B------:R0:W-:Y:S04]  /*9c30*/  STL [R1+0x2b4], R3 ;  /* 0x0002b40301007387 */ /* 0x0001e80000100800 */
[----:B-1----:R-:W4:Y:S04]  /*9c40*/  LDL.LU R150, [R1+0x2c4] ;  /* 0x0002c40001967983 */ /* 0x002f280000300800 */
[----:B------:R1:W-:Y:S04]  /*9c50*/  STL [R1+0x2b8], R2 ;  /* 0x0002b80201007387 */ /* 0x0003e80000100800 */
[----:B--2---:R-:W2:Y:S04]  /*9c60*/  LDL.LU R149, [R1+0x2c8] ;  /* 0x0002c80001957983 */ /* 0x004ea80000300800 */
[----:B------:R1:W-:Y:S04]  /*9c70*/  STL [R1+0x2bc], R0 ;  /* 0x0002bc0001007387 */ /* 0x0003e80000100800 */
[----:B---3--:R-:W3:Y:S04]  /*9c80*/  LDL.LU R148, [R1+0x2cc] ;  /* 0x0002cc0001947983 */ /* 0x008ee80000300800 */
[----:B----4-:R-:W4:Y:S04]  /*9c90*/  LDL.LU R147, [R1+0x2d0] ;  /* 0x0002d00001937983 */ /* 0x010f280000300800 */
        /* <DEDUP_REMOVED lines=10> */
[----:B-1----:R-:W4:Y:S04]  /*9d40*/  LDL.LU R2, [R1+0x2fc] ;  /* 0x0002fc0001027983 */ /* 0x002f280000300800 */
[----:B------:R-:W4:Y:S01]  /*9d50*/  LDL.LU R0, [R1+0x300] ;  /* 0x0003000001007983 */ /* 0x000f220000300800 */
[----:B------:R-:W-:-:S01]  /*9d60*/  FADD R151, R50, R151 ;  /* 0x0000009732977221 */ /* 0x000fc20000000000 */
[----:B------:R-:W-:-:S04]  /*9d70*/  FADD R150, R51, R150 ;  /* 0x0000009633967221 */ /* 0x000fc80000000000 */
[----:B------:R0:W-:Y:S01]  /*9d80*/  STL [R1+0x2c0], R151 ;  /* 0x0002c09701007387 */ /* 0x0001e20000100800 */
[----:B--2---:R-:W-:-:S03]  /*9d90*/  FADD R149, R52, R149 ;  /* 0x0000009534957221 */ /* 0x004fc60000000000 */
[----:B------:R1:W-:Y:S01]  /*9da0*/  STL [R1+0x2c4], R150 ;  /* 0x0002c49601007387 */ /* 0x0003e20000100800 */
[----:B---3--:R-:W-:-:S03]  /*9db0*/  FADD R148, R53, R148 ;  /* 0x0000009435947221 */ /* 0x008fc60000000000 */
        /* <DEDUP_REMOVED lines=200> */
[----:B------:R-:W-:Y:S01]  /*aa40*/  STL [R1+0x3d0], R151 ;  /* 0x0003d09701007387 */ /* 0x000fe20000100800 */
[----:B--2---:R-:W-:-:S03]  /*aa50*/  FADD R149, R120, R149 ;  /* 0x0000009578957221 */ /* 0x004fc60000000000 */
[----:B------:R-:W-:Y:S01]  /*aa60*/  STL [R1+0x3d4], R150 ;  /* 0x0003d49601007387 */ /* 0x000fe20000100800 */
[----:B---3--:R-:W-:-:S03]  /*aa70*/  FADD R148, R121, R148 ;  /* 0x0000009479947221 */ /* 0x008fc60000000000 */
[----:B------:R-:W-:Y:S01]  /*aa80*/  STL [R1+0x3d8], R149 ;  /* 0x0003d89501007387 */ /* 0x000fe20000100800 */
[----:B----4-:R-:W-:-:S03]  /*aa90*/  FADD R147, R122, R147 ;  /* 0x000000937a937221 */ /* 0x010fc60000000000 */
[----:B------:R-:W-:Y:S01]  /*aaa0*/  STL [R1+0x3dc], R148 ;  /* 0x0003dc9401007387 */ /* 0x000fe20000100800 */
[----:B------:R-:W-:-:S03]  /*aab0*/  FADD R146, R123, R146 ;  /* 0x000000927b927221 */ /* 0x000fc60000000000 */
        /* <DEDUP_REMOVED lines=18> */
[----:B------:R0:W-:Y:S04]  /*abe0*/  STL [R1+0x404], R138 ;  /* 0x0004048a01007387 */ /* 0x0001e80000100800 */
[----:B0-----:R-:W2:Y:S04]  /*abf0*/  LDL.LU R138, [R1+0x414] ;  /* 0x00041400018a7983 */ /* 0x001ea80000300800 */
[----:B------:R-:W-:Y:S04]  /*ac00*/  STL [R1+0x408], R3 ;  /* 0x0004080301007387 */ /* 0x000fe80000100800 */
[----:B------:R-:W3:Y:S01]  /*ac10*/  LDL.LU R139, [R1+0x418] ;  /* 0x00041800018b7983 */ /* 0x000ee20000300800 */
[----:B------:R-:W-:-:S01]  /*ac20*/  FADD R2, R133, R2 ;  /* 0x0000000285027221 */ /* 0x000fc20000000000 */
[----:B------:R-:W-:-:S04]  /*ac30*/  FADD R0, R134, R0 ;  /* 0x0000000086007221 */ /* 0x000fc80000000000 */
[----:B------:R0:W-:Y:S04]  /*ac40*/  STL [R1+0x40c], R2 ;  /* 0x00040c0201007387 */ /* 0x0001e80000100800 */
        /* <DEDUP_REMOVED lines=16> */
[----:B--2---:R-:W-:-:S05]  /*ad50*/  FADD R138, R135, R138 ;  /* 0x0000008a878a7221 */ /* 0x004fca0000000000 */
[----:B------:R0:W-:Y:S01]  /*ad60*/  STL [R1+0x414], R138 ;  /* 0x0004148a01007387 */ /* 0x0001e20000100800 */
[----:B---3--:R-:W-:-:S03]  /*ad70*/  FADD R139, R136, R139 ;  /* 0x0000008b888b7221 */ /* 0x008fc60000000000 */
[----:B0-----:R-:W2:Y:S04]  /*ad80*/  LDL.LU R138, [R1+0x4ac] ;  /* 0x0004ac00018a7983 */ /* 0x001ea80000300800 */
[----:B------:R0:W-:Y:S04]  /*ad90*/  STL [R1+0x418], R139 ;  /* 0x0004188b01007387 */ /* 0x0001e80000100800 */
[----:B0-----:R-:W3:Y:S01]  /*ada0*/  LDL.LU R139, [R1+0x4a8] ;  /* 0x0004a800018b7983 */ /* 0x001ee20000300800 */
[----:B----4-:R-:W-:-:S05]  /*adb0*/  FADD R140, R137, R140 ;  /* 0x0000008c898c7221 */ /* 0x010fca0000000000 */
[----:B------:R0:W-:Y:S04]  /*adc0*/  STL [R1+0x41c], R140 ;  /* 0x00041c8c01007387 */ /* 0x0001e80000100800 */
[----:B0-----:R-:W4:Y:S01]  /*add0*/  LDL.LU R140, [R1+0x4a4] ;  /* 0x0004a400018c7983 */ /* 0x001f220000300800 */
        /* <DEDUP_REMOVED lines=35> */
[----:B0-----:R0:W5:Y:S01]  /*b010*/  LDL.LU R2, [R1+0x474] ;  /* 0x0004740001027983 */ /* 0x0011620000300800 */
[----:B------:R-:W-:Y:S01]  /*b020*/  UMOV UR6, URZ ;  /* 0x0000003f00067c82 */ /* 0x000fe20008000000 */
[----:B--2---:R-:W-:-:S05]  /*b030*/  FADD R0, R150, R0 ;  /* 0x0000000096007221 */ /* 0x004fca0000000000 */
[----:B------:R1:W-:Y:S01]  /*b040*/  STL [R1+0x450], R0 ;  /* 0x0004500001007387 */ /* 0x0003e20000100800 */
[----:B---3--:R-:W-:-:S03]  /*b050*/  FADD R3, R3, R151 ;  /* 0x0000009703037221 */ /* 0x008fc60000000000 */
[----:B-1----:R0:W5:Y:S04]  /*b060*/  LDL.LU R0, [R1+0x470] ;  /* 0x0004700001007983 */ /* 0x0021680000300800 */
[----:B------:R0:W-:Y:S02]  /*b070*/  STL [R1+0x454], R3 ;  /* 0x0004540301007387 */ /* 0x0001e40000100800 */
.L_x_25:
[----:B------:R-:W-:Y:S05]  /*b080*/  @!P1 BRA `(.L_x_26) ;  /* 0x0000000000049947 */ /* 0x000fea0003800000 */
[----:B------:R-:W-:Y:S01]  /*b090*/  BPT.TRAP 0x1 ;  /* 0x000000040000795c */ /* 0x000fe20000300000 */
.L_x_26:
[----:B------:R-:W-:Y:S02]  /*b0a0*/  UISETP.GT.U32.AND UP0, UPT, UR13, 0x1, UPT ;  /* 0x000000010d00788c */ /* 0x000fe4000bf04070 */
[----:B------:R-:W-:-:S04]  /*b0b0*/  ULEA UR8, UR25, UR11, 0x3 ;  /* 0x0000000b19087291 */ /* 0x000fc8000f8e183f */
[----:B------:R-:W-:Y:S01]  /*b0c0*/  UIADD3 UR8, UR8, 0x70, URZ ;  /* 0x0000007008087890 */ /* 0x000fe2000fffe03f */
[----:B------:R-:W-:-:S03]  /*b0d0*/  PLOP3.LUT P0, PT, PT, PT, UP0, 0x80, 0x0 ;  /* 0x000000000000781c */ /* 0x000fc60003f0f008 */
[----:B------:R-:W-:-:S09]  /*b0e0*/  UPRMT UR8, URZ, 0x654, UR8 ;  /* 0x000006543f087896 */ /* 0x000fd20008000008 */
[----:B------:R-:W-:Y:S01]  /*b0f0*/  SYNCS.ARRIVE.TRANS64.RED.A1T0 RZ, [UR8], RZ ;  /* 0x000000ffffff79a7 */ /* 0x000fe20008100408 */
[----:B------:R-:W-:Y:S05]  /*b100*/  @P0 BRA `(.L_x_27) ;  /* 0x0000000000040947 */ /* 0x000fea0003800000 */
[----:B------:R-:W-:Y:S01]  /*b110*/  BPT.TRAP 0x1 ;  /* 0x000000040000795c */ /* 0x000fe20000300000 */
.L_x_27:
[----:B------:R-:W-:Y:S01]  /*b120*/  UIADD3 UR14, UR14, 0x1, URZ ;  /* 0x000000010e0e7890 */ /* 0x000fe2000fffe03f */
[C---:B-----5:R-:W-:Y:S01]  /*b130*/  ISETP.GT.AND P0, PT, R2.reuse, 0x1, PT ;  /* 0x000000010200780c */ /* 0x060fe20003f04270 */
[----:B------:R-:W-:Y:S01]  /*b140*/  UIADD3 UR25, UR25, 0x1, URZ ;  /* 0x0000000119197890 */ /* 0x000fe2000fffe03f */
[----:B------:R-:W-:Y:S01]  /*b150*/  VIADD R2, R2, 0xffffffff ;  /* 0xffffffff02027836 */ /* 0x000fe20000000000 */
[----:B------:R-:W-:Y:S02]  /*b160*/  UISETP.NE.AND UP0, UPT, UR14, 0xe, UPT ;  /* 0x0000000e0e00788c */ /* 0x000fe4000bf05270 */
[----:B------:R-:W-:Y:S02]  /*b170*/  UISETP.NE.AND UP1, UPT, UR25, 0xe, UPT ;  /* 0x0000000e1900788c */ /* 0x000fe4000bf25270 */
[----:B------:R-:W-:Y:S02]  /*b180*/  USEL UR8, URZ, 0x1, UP0 ;  /* 0x000000013f087887 */ /* 0x000fe40008000000 */
[----:B------:R-:W-:-:S02]  /*b190*/  USEL UR14, UR14, URZ, UP0 ;  /* 0x0000003f0e0e7287 */ /* 0x000fc40008000000 */
[----:B------:R-:W-:Y:S02]  /*b1a0*/  USEL UR25, UR25, URZ, UP1 ;  /* 0x0000003f19197287 */ /* 0x000fe40008800000 */
[----:B------:R-:W-:Y:S01]  /*b1b0*/  LOP3.LUT R0, R0, UR8, RZ, 0x3c, !PT ;  /* 0x0000000800007c12 */ /* 0x000fe2000f8e3cff */
[----:B------:R-:W-:Y:S01]  /*b1c0*/  UMOV UR8, 0x1 ;  /* 0x0000000100087882 */ /* 0x000fe20000000000 */
[----:B------:R-:W-:Y:S08]  /*b1d0*/  @P0 BRA `(.L_x_28) ;  /* 0xffffffb000780947 */ /* 0x000ff0000383ffff */
.L_x_20:
[----:B------:R-:W-:-:S04]  /*b1e0*/  UISETP.NE.AND UP0, UPT, UR6, URZ, UPT ;  /* 0x0000003f0600728c */ /* 0x000fc8000bf05270 */
[----:B------:R-:W-:-:S06]  /*b1f0*/  USEL UR6, URZ, 0x1, !UP0 ;  /* 0x000000013f067887 */ /* 0x000fcc000c000000 */
[----:B------:R-:W-:-:S13]  /*b200*/  ISETP.NE.AND P0, PT, RZ, UR6, PT ;  /* 0x00000006ff007c0c */ /* 0x000fda000bf05270 */
[----:B------:R-:W-:Y:S05]  /*b210*/  @!P0 BRA `(.L_x_29) ;  /* 0x0000003800188947 */ /* 0x000fea0003800000 */
[----:B------:R4:W-:Y:S04]  /*b220*/  STL [R1+0x620], R43 ;  /* 0x0006202b01007387 */ /* 0x0009e80000100800 */
[----:B----4-:R-:W4:Y:S04]  /*b230*/  LDL.LU R43, [R1] ;  /* 0x00000000012b7983 */ /* 0x010f280000300800 */
[----:B------:R5:W-:Y:S04]  /*b240*/  STL [R1+0x61c], R44 ;  /* 0x00061c2c01007387 */ /* 0x000be80000100800 */
[----:B-----5:R-:W5:Y:S04]  /*b250*/  LDL.LU R44, [R1+0x4] ;  /* 0x00000400012c7983 */ /* 0x020f680000300800 */
[----:B------:R0:W-:Y:S04]  /*b260*/  STL [R1+0x618], R45 ;  /* 0x0006182d01007387 */ /* 0x0001e80000100800 */
[----:B0-----:R-:W2:Y:S04]  /*b270*/  LDL.LU R45, [R1+0x8] ;  /* 0x00000800012d7983 */ /* 0x001ea80000300800 */
[----:B------:R0:W-:Y:S04]  /*b280*/  STL [R1+0x614], R46 ;  /* 0x0006142e01007387 */ /* 0x0001e80000100800 */
[----:B0-----:R-:W3:Y:S04]  /*b290*/  LDL.LU R46, [R1+0xc] ;  /* 0x00000c00012e7983 */ /* 0x001ee80000300800 */
        /* <DEDUP_REMOVED lines=140> */
[----:B------:R-:W3:Y:S04]  /*bb60*/  LDL.LU R0, [R1+0x204] ;  /* 0x0002040001007983 */ /* 0x000ee80000300800 */
[----:B------:R-:W3:Y:S04]  /*bb70*/  LDL.LU R2, [R1+0x1b0] ;  /* 0x0001b00001027983 */ /* 0x000ee80000300800 */
[----:B------:R-:W3:Y:S04]  /*bb80*/  LDL.LU R3, [R1+0x208] ;  /* 0x0002080001037983 */ /* 0x000ee80000300800 */
        /* <DEDUP_REMOVED lines=65> */
[----:B0-----:R-:W3:Y:S01]  /*bfa0*/  LDL.LU R149, [R1+0x130] ;  /* 0x0001300001957983 */ /* 0x001ee20000300800 */
[----:B----4-:R-:W-:-:S03]  /*bfb0*/  FADD R4, R43, R4 ;  /* 0x000000042b047221 */ /* 0x010fc60000000000 */
[----:B------:R0:W-:Y:S01]  /*bfc0*/  STL [R1+0x474], R150 ;  /* 0x0004749601007387 */ /* 0x0001e20000100800 */
[----:B-----5:R-:W-:Y:S01]  /*bfd0*/  FADD R5, R44, R5 ;  /* 0x000000052c057221 */ /* 0x020fe20000000000 */
[----:B--2---:R-:W-:Y:S01]  /*bfe0*/  FADD R6, R45, R6 ;  /* 0x000000062d067221 */ /* 0x004fe20000000000 */
[----:B---3--:R-:W-:Y:S01]  /*bff0*/  FADD R7, R46, R7 ;  /* 0x000000072e077221 */ /* 0x008fe20000000000 */
[----:B------:R-:W-:Y:S01]  /*c000*/  FADD R8, R47, R8 ;  /* 0x000000082f087221 */ /* 0x000fe20000000000 */
[----:B0-----:R-:W2:Y:S04]  /*c010*/  LDL.LU R150, [R1+0x12c] ;  /* 0x00012c0001967983 */ /* 0x001ea80000300800 */
[----:B------:R0:W-:Y:S01]  /*c020*/  STL [R1+0x470], R151 ;  /* 0x0004709701007387 */ /* 0x0001e20000100800 */
[----:B------:R-:W-:Y:S01]  /*c030*/  FADD R9, R48, R9 ;  /* 0x0000000930097221 */ /* 0x000fe20000000000 */
[----:B------:R-:W-:Y:S01]  /*c040*/  FADD R10, R49, R10 ;  /* 0x0000000a310a7221 */ /* 0x000fe20000000000 */
[----:B------:R-:W-:Y:S01]  /*c050*/  FADD R11, R50, R11 ;  /* 0x0000000b320b7221 */ /* 0x000fe20000000000 */
[----:B0-----:R-:W3:Y:S04]  /*c060*/  LDL.LU R151, [R1+0x128] ;  /* 0x0001280001977983 */ /* 0x001ee80000300800 */
[----:B------:R-:W4:Y:S04]  /*c070*/  LDL.LU R43, [R1+0x620] ;  /* 0x00062000012b7983 */ /* 0x000f280000300800 */
[----:B------:R-:W5:Y:S04]  /*c080*/  LDL.LU R44, [R1+0x61c] ;  /* 0x00061c00012c7983 */ /* 0x000f680000300800 */
[----:B------:R-:W4:Y:S04]  /*c090*/  LDL.LU R45, [R1+0x618] ;  /* 0x00061800012d7983 */ /* 0x000f280000300800 */
[----:B------:R-:W5:Y:S01]  /*c0a0*/  LDL.LU R46, [R1+0x614] ;  /* 0x00061400012e7983 */ /* 0x000f620000300800 */
[----:B------:R-:W-:-:S03]  /*c0b0*/  FADD R12, R51, R12 ;  /* 0x0000000c330c7221 */ /* 0x000fc60000000000 */
[----:B------:R-:W4:Y:S01]  /*c0c0*/  LDL.LU R47, [R1+0x610] ;  /* 0x00061000012f7983 */ /* 0x000f220000300800 */
[----:B------:R-:W-:-:S03]  /*c0d0*/  FADD R13, R52, R13 ;  /* 0x0000000d340d7221 */ /* 0x000fc60000000000 */
        /* <DEDUP_REMOVED lines=134> */
[----:B------:R-:W4:Y:S04]  /*c940*/  LDL.LU R115, [R1+0x500] ;  /* 0x0005000001737983 */ /* 0x000f280000300800 */
[----:B------:R-:W4:Y:S01]  /*c950*/  LDL.LU R116, [R1+0x4fc] ;  /* 0x0004fc0001747983 */ /* 0x000f220000300800 */
[----:B------:R-:W-:Y:S01]  /*c960*/  FADD R3, R2, R3 ;  /* 0x0000000302037221 */ /* 0x000fe20000000000 */
[----:B------:R-:W-:Y:S01]  /*c970*/  FADD R237, R120, R237 ;  /* 0x000000ed78ed7221 */ /* 0x000fe20000000000 */
[----:B------:R-:W-:Y:S01]  /*c980*/  FADD R236, R121, R236 ;  /* 0x000000ec79ec7221 */ /* 0x000fe20000000000 */
[----:B------:R-:W5:Y:S01]  /*c990*/  LDL.LU R117, [R1+0x1b4] ;  /* 0x0001b40001757983 */ /* 0x000f620000300800 */
[----:B------:R-:W-:Y:S01]  /*c9a0*/  FADD R235, R122, R235 ;  /* 0x000000eb7aeb7221 */ /* 0x000fe20000000000 */
[----:B------:R-:W-:Y:S01]  /*c9b0*/  FADD R234, R123, R234 ;  /* 0x000000ea7bea7221 */ /* 0x000fe20000000000 */
[----:B------:R-:W-:Y:S01]  /*c9c0*/  FADD R233, R124, R233 ;  /* 0x000000e97ce97221 */ /* 0x000fe20000000000 */
[----:B------:R0:W-:Y:S01]  /*c9d0*/  STL [R1+0x200], R118 ;  /* 0x0002007601007387 */ /* 0x0001e20000100800 */
        /* <DEDUP_REMOVED lines=11> */
[----:B0-----:R-:W4:Y:S01]  /*ca90*/  LDL.LU R118, [R1+0x1b8] ;  /* 0x0001b80001767983 */ /* 0x001f220000300800 */
[----:B------:R-:W-:Y:S01]  /*caa0*/  FADD R217, R140, R217 ;  /* 0x000000d98cd97221 */ /* 0x000fe20000000000 */
[----:B------:R-:W-:Y:S01]  /*cab0*/  FADD R223, R134, R223 ;  /* 0x000000df86df7221 */ /* 0x000fe20000000000 */
[----:B------:R-:W-:Y:S01]  /*cac0*/  FADD R216, R141, R216 ;  /* 0x000000d88dd87221 */ /* 0x000fe20000000000 */
[----:B------:R0:W-:Y:S01]  /*cad0*/  STL [R1+0x208], R3 ;  /* 0x0002080301007387 */ /* 0x0001e20000100800 */
[----:B------:R-:W-:Y:S01]  /*cae0*/  FADD R222, R135, R222 ;  /* 0x000000de87de7221 */ /* 0x000fe20000000000 */
[----:B------:R-:W-:Y:S01]  /*caf0*/  FADD R215, R142, R215 ;  /* 0x000000d78ed77221 */ /* 0x000fe20000000000 */
[----:B------:R-:W-:Y:S01]  /*cb00*/  FADD R221, R136, R221 ;  /* 0x000000dd88dd7221 */ /* 0x000fe20000000000 */
[----:B-1----:R-:W4:Y:S01]  /*cb10*/  LDL.LU R0, [R1+0x210] ;  /* 0x0002100001007983 */ /* 0x002f220000300800 */
[----:B------:R-:W-:Y:S01]  /*cb20*/  FADD R214, R143, R214 ;  /* 0x000000d68fd67221 */ /* 0x000fe20000000000 */
[----:B------:R-:W-:Y:S01]  /*cb30*/  FADD R220, R137, R220 ;  /* 0x000000dc89dc7221 */ /* 0x000fe20000000000 */
[----:B------:R-:W-:Y:S01]  /*cb40*/  FADD R213, R144, R213 ;  /* 0x000000d590d57221 */ /* 0x000fe20000000000 */
[----:B------:R-:W4:Y:S01]  /*cb50*/  LDL.LU R119, [R1+0x1bc] ;  /* 0x0001bc0001777983 */ /* 0x000f220000300800 */
[----:B------:R-:W-:Y:S01]  /*cb60*/  FADD R219, R138, R219 ;  /* 0x000000db8adb7221 */ /* 0x000fe20000000000 */
[----:B------:R-:W-:Y:S01]  /*cb70*/  FADD R212, R145, R212 ;  /* 0x000000d491d47221 */ /* 0x000fe20000000000 */
[----:B------:R-:W-:Y:S01]  /*cb80*/  FADD R218, R139, R218 ;  /* 0x000000da8bda7221 */ /* 0x000fe20000000000 */
[----:B------:R-:W4:Y:S01]  /*cb90*/  LDL.LU R2, [R1+0x214] ;  /* 0x0002140001027983 */ /* 0x000f220000300800 */
[----:B------:R-:W-:Y:S01]  /*cba0*/  FADD R211, R146, R211 ;  /* 0x000000d392d37221 */ /* 0x000fe20000000000 */
[----:B---3--:R-:W-:Y:S01]  /*cbb0*/  FADD R206, R151, R206 ;  /* 0x000000ce97ce7221 */ /* 0x008fe20000000000 */
[----:B------:R-:W-:Y:S01]  /*cbc0*/  FADD R210, R147, R210 ;  /* 0x000000d293d27221 */ /* 0x000fe20000000000 */
[----:B------:R-:W3:Y:S01]  /*cbd0*/  LDL.LU R120, [R1+0x1c0] ;  /* 0x0001c00001787983 */ /* 0x000ee20000300800 */
[----:B--2---:R-:W-:Y:S01]  /*cbe0*/  FADD R207, R150, R207 ;  /* 0x000000cf96cf7221 */ /* 0x004fe20000000000 */
[----:B------:R-:W-:-:S02]  /*cbf0*/  FADD R209, R148, R209 ;  /* 0x000000d194d17221 */ /* 0x000fc40000000000 */
[----:B0-----:R-:W3:Y:S04]  /*cc00*/  LDL.LU R3, [R1+0x218] ;  /* 0x0002180001037983 */ /* 0x001ee80000300800 */
[----:B------:R-:W2:Y:S04]  /*cc10*/  LDL.LU R121, [R1+0x1c4] ;  /* 0x0001c40001797983 */ /* 0x000ea80000300800 */
        /* <DEDUP_REMOVED lines=28> */
[----:B------:R-:W2:Y:S01]  /*cde0*/  LDL.LU R148, [R1+0x254] ;  /* 0x0002540001947983 */ /* 0x000ea20000300800 */
[----:B-----5:R-:W-:-:S03]  /*cdf0*/  FADD R149, R117, R149 ;  /* 0x0000009575957221 */ /* 0x020fc60000000000 */
[----:B------:R-:W5:Y:S04]  /*ce00*/  LDL.LU R117, [R1+0x4f8] ;  /* 0x0004f80001757983 */ /* 0x000f680000300800 */
[----:B------:R0:W-:Y:S04]  /*ce10*/  STL [R1+0x20c], R149 ;  /* 0x00020c9501007387 */ /* 0x0001e80000100800 */
[----:B0-----:R-:W5:Y:S01]  /*ce20*/  LDL.LU R149, [R1+0x258] ;  /* 0x0002580001957983 */ /* 0x001f620000300800 */
[----:B----4-:R-:W-:-:S03]  /*ce30*/  FADD R0, R118, R0 ;  /* 0x0000000076007221 */ /* 0x010fc60000000000 */
[----:B------:R-:W4:Y:S01]  /*ce40*/  LDL.LU R118, [R1+0x4f4] ;  /* 0x0004f40001767983 */ /* 0x000f220000300800 */
[----:B------:R-:W-:-:S03]  /*ce50*/  FADD R2, R119, R2 ;  /* 0x0000000277027221 */ /* 0x000fc60000000000 */
[----:B------:R0:W-:Y:S01]  /*ce60*/  STL [R1+0x210], R0 ;  /* 0x0002100001007387 */ /* 0x0001e20000100800 */
[----:B---3--:R-:W-:-:S03]  /*ce70*/  FADD R3, R120, R3 ;  /* 0x0000000378037221 */ /* 0x008fc60000000000 */
[----:B0-----:R-:W3:Y:S04]  /*ce80*/  LDL.LU R0, [R1+0x25c] ;  /* 0x00025c0001007983 */ /* 0x001ee80000300800 */
[----:B------:R-:W4:Y:S01]  /*ce90*/  LDL.LU R119, [R1+0x4f0] ;  /* 0x0004f00001777983 */ /* 0x000f220000300800 */
[----:B--2---:R-:W-:-:S03]  /*cea0*/  FADD R122, R121, R122 ;  /* 0x0000007a797a7221 */ /* 0x004fc60000000000 */
[----:B------:R0:W-:Y:S01]  /*ceb0*/  STL [R1+0x214], R2 ;  /* 0x0002140201007387 */ /* 0x0001e20000100800 */
[----:B------:R-:W-:-:S03]  /*cec0*/  FADD R124, R123, R124 ;  /* 0x0000007c7b7c7221 */ /* 0x000fc60000000000 */
[----:B0-----:R-:W2:Y:S04]  /*ced0*/  LDL.LU R2, [R1+0x260] ;  /* 0x0002600001027983 */ /* 0x001ea80000300800 */
[----:B------:R-:W4:Y:S04]  /*cee0*/  LDL.LU R120, [R1+0x4ec] ;  /* 0x0004ec0001787983 */ /* 0x000f280000300800 */
[----:B------:R0:W-:Y:S01]  /*cef0*/  STL [R1+0x218], R3 ;  /* 0x0002180301007387 */ /* 0x0001e20000100800 */
[----:B------:R-:W-:Y:S01]  /*cf00*/  FADD R126, R125, R126 ;  /* 0x0000007e7d7e7221 */ /* 0x000fe20000000000 */
[----:B------:R-:W-:-:S02]  /*cf10*/  FADD R128, R127, R128 ;  /* 0x000000807f807221 */ /* 0x000fc40000000000 */
[----:B0-----:R-:W4:Y:S04]  /*cf20*/  LDL.LU R3, [R1+0x264] ;  /* 0x0002640001037983 */ /* 0x001f280000300800 */
[----:B------:R-:W4:Y:S04]  /*cf30*/  LDL.LU R121, [R1+0x4e8] ;  /* 0x0004e80001797983 */ /* 0x000f280000300800 */
[----:B------:R0:W-:Y:S01]  /*cf40*/  STL [R1+0x21c], R122 ;  /* 0x00021c7a01007387 */ /* 0x0001e20000100800 */
[----:B------:R-:W-:-:S03]  /*cf50*/  FADD R130, R129, R130 ;  /* 0x0000008281827221 */ /* 0x000fc60000000000 */
        /* <DEDUP_REMOVED lines=42> */
[----:B------:R0:W-:Y:S04]  /*d200*/  STL [R1+0x248], R145 ;  /* 0x0002489101007387 */ /* 0x0001e80000100800 */
[----:B0-----:R-:W4:Y:S04]  /*d210*/  LDL.LU R145, [R1+0x27c] ;  /* 0x00027c0001917983 */ /* 0x001f280000300800 */
[----:B------:R-:W4:Y:S04]  /*d220*/  LDL.LU R139, [R1+0x4a0] ;  /* 0x0004a000018b7983 */ /* 0x000f280000300800 */
[----:B------:R0:W-:Y:S04]  /*d230*/  STL [R1+0x24c], R146 ;  /* 0x00024c9201007387 */ /* 0x0001e80000100800 */
[----:B0-----:R-:W4:Y:S04]  /*d240*/  LDL.LU R146, [R1+0x280] ;  /* 0x0002800001927983 */ /* 0x001f280000300800 */
[----:B------:R0:W-:Y:S01]  /*d250*/  STL [R1+0x250], R147 ;  /* 0x0002509301007387 */ /* 0x0001e20000100800 */
[----:B-----5:R-:W-:-:S03]  /*d260*/  FADD R149, R24, R149 ;  /* 0x0000009518957221 */ /* 0x020fc60000000000 */
[----:B0-----:R-:W5:Y:S04]  /*d270*/  LDL.LU R147, [R1+0x284] ;  /* 0x0002840001937983 */ /* 0x001f680000300800 */
[----:B------:R0:W-:Y:S04]  /*d280*/  STL [R1+0x254], R148 ;  /* 0x0002549401007387 */ /* 0x0001e80000100800 */
[----:B0-----:R-:W5:Y:S04]  /*d290*/  LDL.LU R148, [R1+0x288] ;  /* 0x0002880001947983 */ /* 0x001f680000300800 */
[----:B------:R0:W-:Y:S04]  /*d2a0*/  STL [R1+0x258], R149 ;  /* 0x0002589501007387 */ /* 0x0001e80000100800 */
[----:B0-----:R-:W5:Y:S04]  /*d2b0*/  LDL.LU R149, [R1+0x28c] ;  /* 0x00028c0001957983 */ /* 0x001f680000300800 */
[----:B------:R-:W5:Y:S04]  /*d2c0*/  LDL.LU R150, [R1+0x290] ;  /* 0x0002900001967983 */ /* 0x000f680000300800 */
[----:B------:R-:W5:Y:S01]  /*d2d0*/  LDL.LU R151, [R1+0x294] ;  /* 0x0002940001977983 */ /* 0x000f620000300800 */
[----:B---3--:R-:W-:Y:S01]  /*d2e0*/  FADD R0, R25, R0 ;  /* 0x0000000019007221 */ /* 0x008fe20000000000 */
[----:B--2---:R-:W-:-:S04]  /*d2f0*/  FADD R2, R26, R2 ;  /* 0x000000021a027221 */ /* 0x004fc80000000000 */
[----:B------:R0:W-:Y:S01]  /*d300*/  STL [R1+0x25c], R0 ;  /* 0x00025c0001007387 */ /* 0x0001e20000100800 */
[----:B----4-:R-:W-:-:S03]  /*d310*/  FADD R3, R27, R3 ;  /* 0x000000031b037221 */ /* 0x010fc60000000000 */
[----:B------:R-:W2:Y:S04]  /*d320*/  LDL.LU R27, [R1+0x2c8] ;  /* 0x0002c800011b7983 */ /* 0x000ea80000300800 */
[----:B------:R1:W-:Y:S04]  /*d330*/  STL [R1+0x260], R2 ;  /* 0x0002600201007387 */ /* 0x0003e80000100800 */
[----:B------:R-:W3:Y:S04]  /*d340*/  LDL.LU R26, [R1+0x2cc] ;  /* 0x0002cc00011a7983 */ /* 0x000ee80000300800 */
[----:B------:R-:W4:Y:S04]  /*d350*/  LDL.LU R25, [R1+0x2d0] ;  /* 0x0002d00001197983 */ /* 0x000f280000300800 */
[----:B------:R1:W-:Y:S04]  /*d360*/  STL [R1+0x264], R3 ;  /* 0x0002640301007387 */ /* 0x0003e80000100800 */
[----:B------:R-:W4:Y:S04]  /*d370*/  LDL.LU R24, [R1+0x2d4] ;  /* 0x0002d40001187983 */ /* 0x000f280000300800 */
[----:B0-----:R-:W4:Y:S04]  /*d380*/  LDL.LU R0, [R1+0x2d8] ;  /* 0x0002d80001007983 */ /* 0x001f280000300800 */
[----:B-1----:R-:W4:Y:S04]  /*d390*/  LDL.LU R2, [R1+0x2dc] ;  /* 0x0002dc0001027983 */ /* 0x002f280000300800 */
[----:B------:R-:W4:Y:S01]  /*d3a0*/  LDL.LU R3, [R1+0x2e0] ;  /* 0x0002e00001037983 */ /* 0x000f220000300800 */
[----:B------:R-:W-:-:S05]  /*d3b0*/  FADD R140, R28, R140 ;  /* 0x0000008c1c8c7221 */ /* 0x000fca0000000000 */
[----:B------:R0:W-:Y:S04]  /*d3c0*/  STL [R1+0x268], R140 ;  /* 0x0002688c01007387 */ /* 0x0001e80000100800 */
[----:B0-----:R-:W4:Y:S01]  /*d3d0*/  LDL.LU R140, [R1+0x49c] ;  /* 0x00049c00018c7983 */ /* 0x001f220000300800 */
[----:B------:R-:W-:-:S03]  /*d3e0*/  FADD R141, R29, R141 ;  /* 0x0000008d1d8d7221 */ /* 0x000fc60000000000 */
[----:B------:R-:W4:Y:S04]  /*d3f0*/  LDL.LU R28, [R1+0x2c4] ;  /* 0x0002c400011c7983 */ /* 0x000f280000300800 */
        /* <DEDUP_REMOVED lines=20> */
[----:B------:R0:W-:Y:S01]  /*d540*/  STL [R1+0x280], R146 ;  /* 0x0002809201007387 */ /* 0x0001e20000100800 */
[----:B-----5:R-:W-:-:S03]  /*d550*/  FADD R147, R35, R147 ;  /* 0x0000009323937221 */ /* 0x020fc60000000000 */
[----:B0-----:R-:W5:Y:S04]  /*d560*/  LDL.LU R146, [R1+0x484] ;  /* 0x0004840001927983 */ /* 0x001f680000300800 */
[----:B------:R-:W5:Y:S04]  /*d570*/  LDL.LU R34, [R1+0x2ac] ;  /* 0x0002ac0001227983 */ /* 0x000f680000300800 */
[----:B------:R0:W-:Y:S01]  /*d580*/  STL [R1+0x284], R147 ;  /* 0x0002849301007387 */ /* 0x0001e20000100800 */
[----:B------:R-:W-:-:S03]  /*d590*/  FADD R148, R36, R148 ;  /* 0x0000009424947221 */ /* 0x000fc60000000000 */
[----:B0-----:R-:W5:Y:S04]  /*d5a0*/  LDL.LU R147, [R1+0x480] ;  /* 0x0004800001937983 */ /* 0x001f680000300800 */
[----:B------:R-:W5:Y:S01]  /*d5b0*/  LDL.LU R35, [R1+0x2a8] ;  /* 0x0002a80001237983 */ /* 0x000f620000300800 */
[----:B------:R-:W-:-:S03]  /*d5c0*/  FADD R149, R37, R149 ;  /* 0x0000009525957221 */ /* 0x000fc60000000000 */
[----:B------:R0:W-:Y:S01]  /*d5d0*/  STL [R1+0x288], R148 ;  /* 0x0002889401007387 */ /* 0x0001e20000100800 */
[----:B------:R-:W-:Y:S01]  /*d5e0*/  FADD R150, R38, R150 ;  /* 0x0000009626967221 */ /* 0x000fe20000000000 */
[----:B------:R-:W-:Y:S02]  /*d5f0*/  FADD R151, R39, R151 ;  /* 0x0000009727977221 */ /* 0x000fe40000000000 */
[----:B0-----:R-:W5:Y:S04]  /*d600*/  LDL.LU R148, [R1+0x47c] ;  /* 0x00047c0001947983 */ /* 0x001f680000300800 */
[----:B------:R-:W5:Y:S04]  /*d610*/  LDL.LU R36, [R1+0x2a4] ;  /* 0x0002a40001247983 */ /* 0x000f680000300800 */
[----:B------:R0:W-:Y:S04]  /*d620*/  STL [R1+0x28c], R149 ;  /* 0x00028c9501007387 */ /* 0x0001e80000100800 */
[----:B0-----:R-:W5:Y:S04]  /*d630*/  LDL.LU R149, [R1+0x478] ;  /* 0x0004780001957983 */ /* 0x001f680000300800 */
[----:B------:R-:W5:Y:S04]  /*d640*/  LDL.LU R37, [R1+0x2a0] ;  /* 0x0002a00001257983 */ /* 0x000f680000300800 */
[----:B------:R0:W-:Y:S04]  /*d650*/  STL [R1+0x290], R150 ;  /* 0x0002909601007387 */ /* 0x0001e80000100800 */
[----:B0-----:R-:W5:Y:S04]  /*d660*/  LDL.LU R150, [R1+0x474] ;  /* 0x0004740001967983 */ /* 0x001f680000300800 */
[----:B------:R-:W5:Y:S04]  /*d670*/  LDL.LU R38, [R1+0x29c] ;  /* 0x00029c0001267983 */ /* 0x000f680000300800 */
[----:B------:R0:W-:Y:S04]  /*d680*/  STL [R1+0x294], R151 ;  /* 0x0002949701007387 */ /* 0x0001e80000100800 */
[----:B0-----:R-:W5:Y:S04]  /*d690*/  LDL.LU R151, [R1+0x470] ;  /* 0x0004700001977983 */ /* 0x001f680000300800 */
[----:B------:R-:W5:Y:S01]  /*d6a0*/  LDL.LU R39, [R1+0x298] ;  /* 0x0002980001277983 */ /* 0x000f620000300800 */
[----:B--2---:R-:W-:Y:S01]  /*d6b0*/  FADD R27, R52, R27 ;  /* 0x0000001b341b7221 */ /* 0x004fe20000000000 */
[----:B---3--:R-:W-:Y:S01]  /*d6c0*/  FADD R26, R53, R26 ;  /* 0x0000001a351a7221 */ /* 0x008fe20000000000 */
[----:B----4-:R-:W-:Y:S01]  /*d6d0*/  FADD R25, R54, R25 ;  /* 0x0000001936197221 */ /* 0x010fe20000000000 */
[----:B------:R-:W-:Y:S01]  /*d6e0*/  FADD R24, R55, R24 ;  /* 0x0000001837187221 */ /* 0x000fe20000000000 */
        /* <DEDUP_REMOVED lines=9> */
[----:B-----5:R-:W-:Y:S01]  /*d780*/  FADD R34, R45, R34 ;  /* 0x000000222d227221 */ /* 0x020fe20000000000 */
[----:B------:R-:W-:Y:S01]  /*d790*/  FADD R35, R44, R35 ;  /* 0x000000232c237221 */ /* 0x000fe20000000000 */
[----:B------:R-:W-:Y:S01]  /*d7a0*/  FADD R36, R43, R36 ;  /* 0x000000242b247221 */ /* 0x000fe20000000000 */
[----:B------:R-:W-:Y:S01]  /*d7b0*/  FADD R37, R42, R37 ;  /* 0x000000252a257221 */ /* 0x000fe20000000000 */
[----:B------:R-:W-:Y:S01]  /*d7c0*/  FADD R38, R41, R38 ;  /* 0x0000002629267221 */ /* 0x000fe20000000000 */
[----:B------:R-:W-:-:S05]  /*d7d0*/  FADD R39, R40, R39 ;  /* 0x0000002728277221 */ /* 0x000fca0000000000 */
[----:B------:R0:W-:Y:S04]  /*d7e0*/  STL [R1+0x298], R39 ;  /* 0x0002982701007387 */ /* 0x0001e80000100800 */
        /* <DEDUP_REMOVED lines=15> */
[----:B------:R-:W5:Y:S04]  /*d8e0*/  LDL.LU R51, [R1+0x2e4] ;  /* 0x0002e40001337983 */ /* 0x000f680000300800 */
[----:B------:R5:W-:Y:S04]  /*d8f0*/  STL [R1+0x2d8], R0 ;  /* 0x0002d80001007387 */ /* 0x000be80000100800 */
[----:B------:R-:W5:Y:S04]  /*d900*/  LDL.LU R50, [R1+0x2e8] ;  /* 0x0002e80001327983 */ /* 0x000f680000300800 */
[----:B------:R5:W-:Y:S04]  /*d910*/  STL [R1+0x2dc], R2 ;  /* 0x0002dc0201007387 */ /* 0x000be80000100800 */
[----:B------:R-:W5:Y:S04]  /*d920*/  LDL.LU R49, [R1+0x2ec] ;  /* 0x0002ec0001317983 */ /* 0x000f680000300800 */
[----:B------:R5:W-:Y:S04]  /*d930*/  STL [R1+0x2e0], R3 ;  /* 0x0002e00301007387 */ /* 0x000be80000100800 */
[----:B------:R-:W5:Y:S04]  /*d940*/  LDL.LU R48, [R1+0x2f0] ;  /* 0x0002f00001307983 */ /* 0x000f680000300800 */
        /* <DEDUP_REMOVED lines=8> */
[----:B0-----:R-:W5:Y:S04]  /*d9d0*/  LDL.LU R39, [R1+0x314] ;  /* 0x0003140001277983 */ /* 0x001f680000300800 */
[----:B-1----:R-:W5:Y:S04]  /*d9e0*/  LDL.LU R38, [R1+0x318] ;  /* 0x0003180001267983 */ /* 0x002f680000300800 */
[----:B--2---:R-:W2:Y:S04]  /*d9f0*/  LDL.LU R37, [R1+0x31c] ;  /* 0x00031c0001257983 */ /* 0x004ea80000300800 */
[----:B---3--:R-:W3:Y:S04]  /*da00*/  LDL.LU R36, [R1+0x320] ;  /* 0x0003200001247983 */ /* 0x008ee80000300800 */
[----:B----4-:R-:W4:Y:S04]  /*da10*/  LDL.LU R35, [R1+0x324] ;  /* 0x0003240001237983 */ /* 0x010f280000300800 */
[----:B-----5:R-:W5:Y:S04]  /*da20*/  LDL.LU R34, [R1+0x328] ;  /* 0x0003280001227983 */ /* 0x020f680000300800 */
        /* <DEDUP_REMOVED lines=12> */
[----:B------:R-:W5:Y:S01]  /*daf0*/  LDL.LU R3, [R1+0x35c] ;  /* 0x00035c0001037983 */ /* 0x000f620000300800 */
[----:B------:R-:W-:Y:S01]  /*db00*/  FADD R51, R59, R51 ;  /* 0x000000333b337221 */ /* 0x000fe20000000000 */
[----:B------:R-:W-:-:S04]  /*db10*/  FADD R50, R60, R50 ;  /* 0x000000323c327221 */ /* 0x000fc80000000000 */
        /* <DEDUP_REMOVED lines=25> */
[----:B--2---:R-:W-:-:S03]  /*dcb0*/  FADD R37, R73, R37 ;  /* 0x0000002549257221 */ /* 0x004fc60000000000 */
[----:B------:R2:W-:Y:S01]  /*dcc0*/  STL [R1+0x318], R38 ;  /* 0x0003182601007387 */ /* 0x0005e20000100800 */
[----:B---3--:R-:W-:-:S03]  /*dcd0*/  FADD R36, R74, R36 ;  /* 0x000000244a247221 */ /* 0x008fc60000000000 */
[----:B------:R3:W-:Y:S01]  /*dce0*/  STL [R1+0x31c], R37 ;  /* 0x00031c2501007387 */ /* 0x0007e20000100800 */
[----:B----4-:R-:W-:-:S03]  /*dcf0*/  FADD R35, R75, R35 ;  /* 0x000000234b237221 */ /* 0x010fc60000000000 */
[----:B------:R4:W-:Y:S01]  /*dd00*/  STL [R1+0x320], R36 ;  /* 0x0003202401007387 */ /* 0x0009e20000100800 */
[----:B-----5:R-:W-:-:S03]  /*dd10*/  FADD R34, R76, R34 ;  /* 0x000000224c227221 */ /* 0x020fc60000000000 */
        /* <DEDUP_REMOVED lines=24> */
[----:B0-----:R-:W5:Y:S01]  /*dea0*/  LDL.LU R51, [R1+0x360] ;  /* 0x0003600001337983 */ /* 0x001f620000300800 */
[----:B------:R-:W-:-:S03]  /*deb0*/  FADD R3, R89, R3 ;  /* 0x0000000359037221 */ /* 0x000fc60000000000 */
[----:B------:R0:W-:Y:S04]  /*dec0*/  STL [R1+0x354], R0 ;  /* 0x0003540001007387 */ /* 0x0001e80000100800 */
[----:B-1----:R-:W5:Y:S04]  /*ded0*/  LDL.LU R50, [R1+0x364] ;  /* 0x0003640001327983 */ /* 0x002f680000300800 */
        /* <DEDUP_REMOVED lines=181> */
[----:B------:R-:W-:Y:S01]  /*ea30*/  FADD R2, R150, R2 ;  /* 0x0000000296027221 */ /* 0x000fe20000000000 */
[----:B------:R-:W-:-:S05]  /*ea40*/  FADD R3, R3, R151 ;  /* 0x0000009703037221 */ /* 0x000fca0000000000 */
[----:B------:R0:W-:Y:S04]  /*ea50*/  STL [R1+0x454], R3 ;  /* 0x0004540301007387 */ /* 0x0001e80000100800 */
[----:B------:R0:W-:Y:S04]  /*ea60*/  STL [R1+0x44c], R0 ;  /* 0x00044c0001007387 */ /* 0x0001e80000100800 */
[----:B------:R0:W-:Y:S02]  /*ea70*/  STL [R1+0x450], R2 ;  /* 0x0004500201007387 */ /* 0x0001e40000100800 */
.L_x_29:
[----:B0-----:R-:W0:Y:S02]  /*ea80*/  LDC R0, c[0x0][0x28c] ;  /* 0x0000a300ff007b82 */ /* 0x001e240000000800 */
[----:B0-----:R-:W-:-:S13]  /*ea90*/  ISETP.GE.AND P0, PT, R0, 0x1, PT ;  /* 0x000000010000780c */ /* 0x001fda0003f06270 */
[----:B------:R-:W-:Y:S05]  /*eaa0*/  @!P0 BRA `(.L_x_30) ;  /* 0x00000000004c8947 */ /* 0x000fea0003800000 */
[----:B------:R-:W-:-:S06]  /*eab0*/  UISETP.NE.AND UP0, UPT, UR24, 0x3, UPT ;  /* 0x000000031800788c */ /* 0x000fcc000bf05270 */
[----:B------:R-:W-:-:S13]  /*eac0*/  PLOP3.LUT P0, PT, PT, PT, UP0, 0x80, 0x0 ;  /* 0x000000000000781c */ /* 0x000fda0003f0f008 */
[----:B------:R-:W-:Y:S05]  /*ead0*/  @!P0 BRA `(.L_x_31) ;  /* 0x0000000000048947 */ /* 0x000fea0003800000 */
[----:B------:R-:W-:Y:S01]  /*eae0*/  BPT.TRAP 0x1 ;  /* 0x000000040000795c */ /* 0x000fe20000300000 */
.L_x_31:
[----:B------:R-:W-:-:S04]  /*eaf0*/  UISETP.LT.AND UP0, UPT, UR9, 0x1, UPT ;  /* 0x000000010900788c */ /* 0x000fc8000bf01270 */
[----:B------:R-:W-:Y:S02]  /*eb00*/  USEL UR8, UR9, 0x1, UP0 ;  /* 0x0000000109087887 */ /* 0x000fe40008000000 */
[----:B------:R-:W-:Y:S02]  /*eb10*/  UISETP.GT.U32.AND UP0, UPT, UR13, 0x1, UPT ;  /* 0x000000010d00788c */ /* 0x000fe4000bf04070 */
[----:B------:R-:W-:-:S04]  /*eb20*/  UIADD3 UR8, UR5, UR9, -UR8 ;  /* 0x0000000905087290 */ /* 0x000fc8000fffe808 */
[----:B------:R-:W-:Y:S01]  /*eb30*/  USHF.R.U32.HI UR6, URZ, 0x1, UR8 ;  /* 0x000000013f067899 */ /* 0x000fe20008011608 */
[----:B------:R-:W-:-:S03]  /*eb40*/  PLOP3.LUT P0, PT, PT, PT, UP0, 0x80, 0x0 ;  /* 0x000000000000781c */ /* 0x000fc60003f0f008 */
[----:B------:R-:W-:-:S04]  /*eb50*/  UIMAD.WIDE.U32 UR6, UR6, -0x6db6db6d, URZ ;  /* 0x92492493060678a5 */ /* 0x000fc8000f8e003f */
[----:B------:R-:W-:-:S04]  /*eb60*/  USHF.R.U32.HI UR6, URZ, 0x2, UR7 ;  /* 0x000000023f067899 */ /* 0x000fc80008011607 */
[----:B------:R-:W-:-:S04]  /*eb70*/  UIMAD UR8, UR6, -0xe, UR8 ;  /* 0xfffffff2060878a4 */ /* 0x000fc8000f8e0208 */
[----:B------:R-:W-:-:S04]  /*eb80*/  ULEA UR8, UR8, UR11, 0x3 ;  /* 0x0000000b08087291 */ /* 0x000fc8000f8e183f */
[----:B------:R-:W-:-:S04]  /*eb90*/  UIADD3 UR8, UR8, 0x70, URZ ;  /* 0x0000007008087890 */ /* 0x000fc8000fffe03f */
[----:B------:R-:W-:-:S09]  /*eba0*/  UPRMT UR8, URZ, 0x654, UR8 ;  /* 0x000006543f087896 */ /* 0x000fd20008000008 */
[----:B------:R-:W-:Y:S01]  /*ebb0*/  SYNCS.ARRIVE.TRANS64.RED.A1T0 RZ, [UR8], RZ ;  /* 0x000000ffffff79a7 */ /* 0x000fe20008100408 */
[----:B------:R-:W-:Y:S05]  /*ebc0*/  @P0 BRA `(.L_x_30) ;  /* 0x0000000000040947 */ /* 0x000fea0003800000 */
[----:B------:R-:W-:Y:S01]  /*ebd0*/  BPT.TRAP 0x1 ;  /* 0x000000040000795c */ /* 0x000fe20000300000 */
.L_x_30:
[----:B------:R-:W4:Y:S01]  /*ebe0*/  LDL.LU R26, [R1+0x464] ;  /* 0x00046400011a7983 */ /* 0x000f220000300800 */
[----:B------:R-:W0:Y:S01]  /*ebf0*/  LDC R3, c[0x0][0x288] ;  /* 0x0000a200ff037b82 */ /* 0x000e220000000800 */
[----:B------:R-:W5:Y:S01]  /*ec00*/  S2R R25, SR_TID.X ;  /* 0x0000000000197919 */ /* 0x000f620000002100 */
[----:B------:R-:W-:Y:S02]  /*ec10*/  UIADD3 UR11, UR9, UR5, URZ ;  /* 0x00000005090b7290 */ /* 0x000fe4000fffe03f */
[----:B------:R-:W-:Y:S01]  /*ec20*/  USHF.R.S32.HI UR12, URZ, 0x1f, UR10 ;  /* 0x0000001f3f0c7899 */ /* 0x000fe2000801140a */
[----:B------:R-:W2:Y:S01]  /*ec30*/  LDL.LU R24, [R1+0x460] ;  /* 0x0004600001187983 */ /* 0x000ea20000300800 */
[----:B------:R-:W-:Y:S01]  /*ec40*/  UISETP.GT.U32.AND UP0, UPT, UR11, 0xd, UPT ;  /* 0x0000000d0b00788c */ /* 0x000fe2000bf04070 */
[----:B------:R-:W-:Y:S01]  /*ec50*/  IMAD.MOV.U32 R39, RZ, RZ, -0x1 ;  /* 0xffffffffff277424 */ /* 0x000fe200078e00ff */
[----:B------:R-:W-:Y:S01]  /*ec60*/  ULDC UR6, c[0x0][0x284] ;  /* 0x0000a10000067ab9 */ /* 0x000fe20000000800 */
[----:B------:R-:W-:Y:S01]  /*ec70*/  ULDC.64 UR14, c[0x0][0x5d0] ;  /* 0x00017400000e7ab9 */ /* 0x000fe20000000a00 */
[----:B------:R-:W-:-:S02]  /*ec80*/  UISETP.LT.U32.AND UP0, UPT, UR9, 0xe, UP0 ;  /* 0x0000000e0900788c */ /* 0x000fc40008701070 */
[----:B------:R-:W-:Y:S02]  /*ec90*/  UIMAD UR5, UR12, UR14, URZ ;  /* 0x0000000e0c0572a4 */ /* 0x000fe4000f8e023f */
[----:B------:R-:W-:Y:S02]  /*eca0*/  UISETP.GE.U32.AND UP1, UPT, UR9, 0xe, UPT ;  /* 0x0000000e0900788c */ /* 0x000fe4000bf26070 */
[----:B------:R-:W-:Y:S02]  /*ecb0*/  UIMAD UR8, UR10, UR15, UR5 ;  /* 0x0000000f0a0872a4 */ /* 0x000fe4000f8e0205 */
[----:B------:R-:W-:-:S04]  /*ecc0*/  USEL UR5, URZ, 0x1, !UP0 ;  /* 0x000000013f057887 */ /* 0x000fc8000c000000 */
[----:B------:R-:W-:Y:S01]  /*ecd0*/  ULOP3.LUT UR4, UR4, UR5, URZ, 0x3c, !UPT ;  /* 0x0000000504047292 */ /* 0x000fe2000f8e3c3f */
[C---:B-----5:R-:W-:Y:S01]  /*ece0*/  LOP3.LUT R2, R25.reuse, 0x3, RZ, 0xc0, !PT ;  /* 0x0000000319027812 */ /* 0x060fe200078ec0ff */
[----:B------:R-:W-:Y:S01]  /*ecf0*/  IMAD.SHL.U32 R30, R25, 0x2, RZ ;  /* 0x00000002191e7824 */ /* 0x000fe200078e00ff */
[----:B------:R-:W-:-:S03]  /*ed00*/  SHF.R.U32.HI R32, RZ, 0x7, R25 ;  /* 0x00000007ff207819 */ /* 0x000fc60000011619 */
[----:B0-----:R-:W-:Y:S01]  /*ed10*/  IMAD R2, R2, -0x2, R3 ;  /* 0xfffffffe02027824 */ /* 0x001fe200078e0203 */
[----:B------:R-:W-:Y:S02]  /*ed20*/  LOP3.LUT R32, R32, 0x1, RZ, 0xc0, !PT ;  /* 0x0000000120207812 */ /* 0x000fe400078ec0ff */
[----:B------:R-:W-:-:S03]  /*ed30*/  LOP3.LUT R30, R30, 0x6, RZ, 0xc0, !PT ;  /* 0x000000061e1e7812 */ /* 0x000fc600078ec0ff */
[----:B------:R-:W-:Y:S02]  /*ed40*/  IMAD.SHL.U32 R33, R32, 0x40, RZ ;  /* 0x0000004020217824 */ /* 0x000fe400078e00ff */
[----:B----4-:R-:W-:-:S04]  /*ed50*/  IMAD.WIDE R34, R26, 0x100, RZ ;  /* 0x000001001a227825 */ /* 0x010fc800078e02ff */
[----:B--2---:R-:W-:Y:S01]  /*ed60*/  IMAD.SHL.U32 R0, R24, 0x100, RZ ;  /* 0x0000010018007824 */ /* 0x004fe200078e00ff */
[----:B------:R-:W-:Y:S01]  /*ed70*/  PRMT R30, R30, 0x6540, R24 ;  /* 0x000065401e1e7816 */ /* 0x000fe20000000018 */
[----:B------:R-:W-:-:S03]  /*ed80*/  IMAD.U32 R24, RZ, RZ, UR14 ;  /* 0x0000000eff187e24 */ /* 0x000fc6000f8e00ff */
[----:B------:R-:W-:Y:S01]  /*ed90*/  ISETP.GE.AND P0, PT, R0, R3, PT ;  /* 0x000000030000720c */ /* 0x000fe20003f06270 */
[----:B------:R-:W-:Y:S01]  /*eda0*/  IMAD.IADD R0, R2, 0x1, -R0 ;  /* 0x0000000102007824 */ /* 0x000fe200078e0a00 */
[----:B------:R-:W-:Y:S02]  /*edb0*/  SHF.R.U32.HI R2, RZ, 0x2, R25 ;  /* 0x00000002ff027819 */ /* 0x000fe40000011619 */
[----:B------:R-:W-:Y:S02]  /*edc0*/  LOP3.LUT R3, R25, 0x60, RZ, 0xc0, !PT ;  /* 0x0000006019037812 */ /* 0x000fe400078ec0ff */
[----:B------:R-:W-:Y:S02]  /*edd0*/  LOP3.LUT R2, R2, 0x7, RZ, 0xc0, !PT ;  /* 0x0000000702027812 */ /* 0x000fe400078ec0ff */
[----:B------:R-:W-:Y:S02]  /*ede0*/  SHF.R.U32.HI R3, RZ, 0x1, R3 ;  /* 0x00000001ff037819 */ /* 0x000fe40000011603 */
[----:B------:R-:W-:-:S02]  /*edf0*/  LOP3.LUT R33, R33, 0x40, R2, 0xe2, !PT ;  /* 0x0000004021217812 */ /* 0x000fc400078ee202 */
[----:B------:R-:W-:Y:S02]  /*ee00*/  IADD3 R2, RZ, -R3, -R2 ;  /* 0x80000003ff027210 */ /* 0x000fe40007ffe802 */
[----:B------:R-:W-:Y:S02]  /*ee10*/  SHF.R.S32.HI R31, RZ, 0x1f, R30 ;  /* 0x0000001fff1f7819 */ /* 0x000fe4000001141e */
[----:B------:R-:W-:Y:S01]  /*ee20*/  LOP3.LUT R33, R34, R33, R3, 0xfe, !PT ;  /* 0x0000002122217212 */ /* 0x000fe200078efe03 */
[----:B------:R-:W-:Y:S02]  /*ee30*/  IMAD R32, R32, -0x40, R2 ;  /* 0xffffffc020207824 */ /* 0x000fe400078e0202 */
[----:B------:R-:W-:Y:S02]  /*ee40*/  IMAD.SHL.U32 R2, R26, 0x100, RZ ;  /* 0x000001001a027824 */ /* 0x000fe400078e00ff */
[----:B------:R-:W-:-:S03]  /*ee50*/  IMAD.WIDE.U32 R24, R24, UR10, R30 ;  /* 0x0000000a18187c25 */ /* 0x000fc6000f8e001e */
[C---:B------:R-:W-:Y:S01]  /*ee60*/  IADD3 R32, -R2.reuse, UR6, R32 ;  /* 0x0000000602207c10 */ /* 0x040fe2000fffe120 */
[----:B------:R-:W-:Y:S01]  /*ee70*/  VIADD R25, R25, UR8 ;  /* 0x0000000819197c36 */ /* 0x000fe20008000000 */
[----:B------:R-:W-:Y:S01]  /*ee80*/  ISETP.GE.OR P0, PT, R2, UR6, P0 ;  /* 0x0000000602007c0c */ /* 0x000fe20008706670 */
[----:B------:R-:W-:-:S04]  /*ee90*/  USHF.R.U32.HI UR6, URZ, 0x1, UR11 ;  /* 0x000000013f067899 */ /* 0x000fc8000801160b */
[----:B------:R-:W-:-:S04]  /*eea0*/  UIMAD.WIDE.U32 UR6, UR6, -0x6db6db6d, URZ ;  /* 0x92492493060678a5 */ /* 0x000fc8000f8e003f */
[----:B------:R-:W-:-:S04]  /*eeb0*/  USHF.R.U32.HI UR6, URZ, 0x2, UR7 ;  /* 0x000000023f067899 */ /* 0x000fc80008011607 */
[----:B------:R-:W-:Y:S02]  /*eec0*/  UIMAD UR5, UR6, -0xe, UR11 ;  /* 0xfffffff2060578a4 */ /* 0x000fe4000f8e020b */
[----:B------:R-:W-:Y:S01]  /*eed0*/  @UP1 ULOP3.LUT UR4, UR4, 0x1, UR6, 0x78, !UPT ;  /* 0x0000000104041892 */ /* 0x000fe2000f8e7806 */
[----:B------:R-:W-:Y:S11]  /*eee0*/  @P0 BRA `(.L_x_32) ;  /* 0x0000012400bc0947 */ /* 0x000ff60003800000 */
[----:B------:R-:W0:Y:S01]  /*eef0*/  LDC.64 R26, c[0x0][0x5c8] ;  /* 0x00017200ff1a7b82 */ /* 0x000e220000000a00 */
[----:B------:R-:W-:Y:S01]  /*ef00*/  ULDC.64 UR6, c[0x0][0x5c0] ;  /* 0x0001700000067ab9 */ /* 0x000fe20000000a00 */
[----:B------:R-:W-:Y:S01]  /*ef10*/  BSSY B0, `(.L_x_32) ;  /* 0x000126c000007945 */ /* 0x000fe20003800000 */
[-C--:B0-----:R-:W-:Y:S01]  /*ef20*/  IMAD R2, R35, R26.reuse, RZ ;  /* 0x0000001a23027224 */ /* 0x081fe200078e02ff */
[----:B------:R-:W-:Y:S01]  /*ef30*/  SHF.L.U64.HI R36, R26, 0x3, R27 ;  /* 0x000000031a247819 */ /* 0x000fe2000001021b */
[----:B------:R-:W-:-:S04]  /*ef40*/  IMAD.WIDE.U32 R24, R33, R26, R24 ;  /* 0x0000001a21187225 */ /* 0x000fc800078e0018 */
[----:B------:R-:W-:Y:S01]  /*ef50*/  IMAD R2, R33, R27, R2 ;  /* 0x0000001b21027224 */ /* 0x000fe200078e0202 */
[C---:B------:R-:W-:Y:S01]  /*ef60*/  LEA R28, P2, R26.reuse, R24, 0x7 ;  /* 0x000000181a1c7211 */ /* 0x040fe200078438ff */
[----:B------:R-:W-:Y:S02]  /*ef70*/  IMAD.SHL.U32 R3, R26, 0x8, RZ ;  /* 0x000000081a037824 */ /* 0x000fe400078e00ff */
[----:B------:R-:W-:Y:S01]  /*ef80*/  IMAD.IADD R25, R25, 0x1, R2 ;  /* 0x0000000119197824 */ /* 0x000fe200078e0202 */
[C---:B------:R-:W-:Y:S02]  /*ef90*/  IADD3 R2, P5, R24.reuse, UR6, RZ ;  /* 0x0000000618027c10 */ /* 0x040fe4000ffbe0ff */
[----:B------:R-:W-:Y:S02]  /*efa0*/  IADD3 R24, P0, P1, R24, UR6, R3 ;  /* 0x0000000618187c10 */ /* 0x000fe4000f91e003 */
[----:B------:R-:W-:Y:S02]  /*efb0*/  LEA.HI.X R29, R26, R25, R27, 0x7, P2 ;  /* 0x000000191a1d7211 */ /* 0x000fe400010f3c1b */
[----:B------:R-:W-:-:S02]  /*efc0*/  IADD3 R26, P2, P3, R28, UR6, R3 ;  /* 0x000000061c1a7c10 */ /* 0x000fc4000fb5e003 */
[----:B------:R-:W-:Y:S02]  /*efd0*/  IADD3.X R3, R25, UR7, RZ, P5, !PT ;  /* 0x0000000719037c10 */ /* 0x000fe4000affe4ff */
[----:B------:R-:W-:Y:S02]  /*efe0*/  FSETP.NEU.AND P5, PT, RZ, UR23, PT ;  /* 0x00000017ff007c0b */ /* 0x000fe4000bfad000 */
[----:B------:R-:W-:Y:S02]  /*eff0*/  IADD3 R28, P6, R28, UR6, RZ ;  /* 0x000000061c1c7c10 */ /* 0x000fe4000ffde0ff */
[--C-:B------:R-:W-:Y:S02]  /*f000*/  IADD3.X R27, R29, UR7, R36.reuse, P2, P3 ;  /* 0x000000071d1b7c10 */ /* 0x100fe400097e6424 */
[----:B------:R-:W-:Y:S02]  /*f010*/  IADD3.X R25, R25, UR7, R36, P0, P1 ;  /* 0x0000000719197c10 */ /* 0x000fe400087e2424 */
[----:B------:R-:W-:-:S05]  /*f020*/  IADD3.X R29, R29, UR7, RZ, P6, !PT ;  /* 0x000000071d1d7c10 */ /* 0x000fca000b7fe4ff */
[----:B------:R-:W-:Y:S05]  /*f030*/  @!P5 BRA `(.L_x_33) ;  /* 0x000000d800fcd947 */ /* 0x000fea0003800000 */
[----:B------:R-:W-:Y:S01]  /*f040*/  ULDC.64 UR6, c[0x0][0x5b8] ;  /* 0x00016e0000067ab9 */ /* 0x000fe20000000a00 */
[----:B------:R-:W-:Y:S01]  /*f050*/  BSSY B1, `(.L_x_34) ;  /* 0x0000013000017945 */ /* 0x000fe20003800000 */
[----:B------:R-:W-:Y:S01]  /*f060*/  IMAD.U32 R36, RZ, RZ, UR6 ;  /* 0x00000006ff247e24 */ /* 0x000fe2000f8e00ff */
[----:B------:R-:W-:-:S03]  /*f070*/  UIMAD UR6, UR12, UR6, URZ ;  /* 0x000000060c0672a4 */ /* 0x000fc6000f8e023f */
[----:B------:R-:W-:Y:S01]  /*f080*/  IMAD.WIDE.U32 R30, R36, UR10, R30 ;  /* 0x0000000a241e7c25 */ /* 0x000fe2000f8e001e */
[----:B------:R-:W-:-:S03]  /*f090*/  UIMAD UR6, UR10, UR7, UR6 ;  /* 0x000000070a0672a4 */ /* 0x000fc6000f8e0206 */
[----:B------:R-:W-:Y:S01]  /*f0a0*/  IMAD.MOV.U32 R36, RZ, RZ, R30 ;  /* 0x000000ffff247224 */ /* 0x000fe200078e001e */
[----:B------:R-:W-:Y:S02]  /*f0b0*/  ULDC.64 UR10, c[0x0][0x5a8] ;  /* 0x00016a00000a7ab9 */ /* 0x000fe40000000a00 */
[----:B------:R-:W-:Y:S01]  /*f0c0*/  VIADD R37, R31, UR6 ;  /* 0x000000061f257c36 */ /* 0x000fe20008000000 */
[----:B------:R-:W-:Y:S02]  /*f0d0*/  ULDC.64 UR6, c[0x0][0x5b0] ;  /* 0x00016c0000067ab9 */ /* 0x000fe40000000a00 */
[----:B------:R-:W-:Y:S02]  /*f0e0*/  IMAD R38, R35, UR6, RZ ;  /* 0x0000000623267c24 */ /* 0x000fe4000f8e02ff */
[----:B------:R-:W-:-:S04]  /*f0f0*/  IMAD.WIDE.U32 R30, R33, UR6, R36 ;  /* 0x00000006211e7c25 */ /* 0x000fc8000f8e0024 */
[----:B------:R-:W-:Y:S01]  /*f100*/  IMAD R38, R33, UR7, R38 ;  /* 0x0000000721267c24 */ /* 0x000fe2000f8e0226 */
[----:B------:R-:W-:-:S04]  /*f110*/  IADD3 R30, P0, R30, UR10, RZ ;  /* 0x0000000a1e1e7c10 */ /* 0x000fc8000ff1e0ff */
[--C-:B------:R-:W-:Y:S02]  /*f120*/  IADD3.X R31, R31, UR11, R38.reuse, P0, !PT ;  /* 0x0000000b1f1f7c10 */ /* 0x100fe400087fe426 */
[----:B------:R-:W-:Y:S02]  /*f130*/  ISETP.GE.AND P0, PT, R32, 0x1, PT ;  /* 0x000000012000780c */ /* 0x000fe40003f06270 */
[----:B------:R-:W-:Y:S02]  /*f140*/  PRMT R38, RZ, 0x7610, R38 ;  /* 0x00007610ff267816 */ /* 0x000fe40000000026 */
[----:B------:R-:W-:-:S13]  /*f150*/  ISETP.LT.OR P1, PT, R0, 0x1, !P0 ;  /* 0x000000010000780c */ /* 0x000fda0004721670 */
[----:B------:R-:W-:Y:S05]  /*f160*/  @P1 BRA `(.L_x_35) ;  /* 0x0000000000041947 */ /* 0x000fea0003800000 */
[----:B------:R0:W5:Y:S02]  /*f170*/  LDG.E.U8 R38, desc[UR20][R30.64] ;  /* 0x000000141e267981 */ /* 0x000164000c1e1100 */
.L_x_35:
[----:B------:R-:W-:Y:S05]  /*f180*/  BSYNC B1 ;  /* 0x0000000000017941 */ /* 0x000fea0003800000 */
.L_x_34:
[----:B-----5:R-:W-:Y:S01]  /*f190*/  LOP3.LUT R38, R38, 0xff, RZ, 0xc0, !PT ;  /* 0x000000ff26267812 */ /* 0x020fe200078ec0ff */
[----:B------:R-:W-:Y:S03]  /*f1a0*/  BSSY B1, `(.L_x_36) ;  /* 0x000000b000017945 */ /* 0x000fe60003800000 */
[----:B------:R-:W-:-:S05]  /*f1b0*/  F2FP.F16.E5M2.UNPACK_B R38, R38 ;  /* 0x00000026ff26723e */ /* 0x000fca00020004ff */
[----:B------:R-:W-:-:S05]  /*f1c0*/  HADD2.F32 R38, -RZ, R38.H0_H0 ;  /* 0x20000026ff267230 */ /* 0x000fca0000004100 */
[----:B------:R-:W-:-:S04]  /*f1d0*/  FMUL R38, R38, UR23 ;  /* 0x0000001726267c20 */ /* 0x000fc80008400000 */
[----:B------:R-:W-:-:S05]  /*f1e0*/  FFMA R4, R4, UR22, R38 ;  /* 0x0000001604047c23 */ /* 0x000fca0008000026 */
[----:B------:R-:W-:-:S05]  /*f1f0*/  F2FP.SATFINITE.E5M2.F32.PACK_AB_MERGE_C R4, RZ, R4, RZ ;  /* 0x00000004ff04723e */ /* 0x000fca00048060ff */
[----:B------:R2:W-:Y:S01]  /*f200*/  @!P1 STG.E.U8 desc[UR20][R2.64], R4 ;  /* 0x0000000402009986 */ /* 0x0005e2000c101114 */
[----:B------:R-:W-:Y:S02]  /*f210*/  ISETP.LT.OR P1, PT, R0, 0x2, !P0 ;  /* 0x000000020000780c */ /* 0x000fe40004721670 */
[----:B--2---:R-:W-:-:S11]  /*f220*/  PRMT R4, RZ, 0x7610, R4 ;  /* 0x00007610ff047816 */ /* 0x004fd60000000004 */
[----:B------:R-:W-:Y:S05]  /*f230*/  @P1 BRA `(.L_x_37) ;  /* 0x0000000000041947 */ /* 0x000fea0003800000 */
[----:B------:R2:W5:Y:S02]  /*f240*/  LDG.E.U8 R4, desc[UR20][R30.64+0x1] ;  /* 0x000001141e047981 */ /* 0x000564000c1e1100 */
.L_x_37:
[----:B------:R-:W-:Y:S05]  /*f250*/  BSYNC B1 ;  /* 0x0000000000017941 */ /* 0x000fea0003800000 */
.L_x_36:
        /* <DEDUP_REMOVED lines=8> */
[----:B------:R-:W-:-:S05]  /*f2e0*/  IADD3 R4, P1, R33, 0x8, RZ ;  /* 0x0000000821047810 */ /* 0x000fca0007f3e0ff */
[----:B----4-:R-:W-:-:S04]  /*f2f0*/  IMAD.X R5, RZ, RZ, R35, P1 ;  /* 0x000000ffff057224 */ /* 0x010fc800008e0623 */
[----:B------:R-:W-:-:S04]  /*f300*/  IMAD R5, R5, UR6, RZ ;  /* 0x0000000605057c24 */ /* 0x000fc8000f8e02ff */
[C---:B------:R-:W-:Y:S02]  /*f310*/  IMAD R38, R4.reuse, UR7, R5 ;  /* 0x0000000704267c24 */ /* 0x040fe4000f8e0205 */
[----:B------:R-:W-:-:S03]  /*f320*/  IMAD.WIDE.U32 R4, R4, UR6, R36 ;  /* 0x0000000604047c25 */ /* 0x000fc6000f8e0024 */
[----:B------:R-:W-:-:S04]  /*f330*/  IADD3 R4, P1, R4, UR10, RZ ;  /* 0x0000000a04047c10 */ /* 0x000fc8000ff3e0ff */
[--C-:B------:R-:W-:Y:S02]  /*f340*/  IADD3.X R5, R5, UR11, R38.reuse, P1, !PT ;  /* 0x0000000b05057c10 */ /* 0x100fe40008ffe426 */
[----:B------:R-:W-:Y:S02]  /*f350*/  ISETP.GE.AND P1, PT, R32, 0x9, PT ;  /* 0x000000092000780c */ /* 0x000fe40003f26270 */
[----:B------:R-:W-:Y:S02]  /*f360*/  PRMT R38, RZ, 0x7610, R38 ;  /* 0x00007610ff267816 */ /* 0x000fe40000000026 */
[----:B------:R-:W-:-:S13]  /*f370*/  ISETP.LT.OR P2, PT, R0, 0x1, !P1 ;  /* 0x000000010000780c */ /* 0x000fda0004f41670 */
[----:B------:R-:W-:Y:S05]  /*f380*/  @P2 BRA `(.L_x_39) ;  /* 0x0000000000042947 */ /* 0x000fea0003800000 */
[----:B------:R4:W5:Y:S02]  /*f390*/  LDG.E.U8 R38, desc[UR20][R4.64] ;  /* 0x0000001404267981 */ /* 0x000964000c1e1100 */
.L_x_39:
[----:B------:R-:W-:Y:S05]  /*f3a0*/  BSYNC B1 ;  /* 0x0000000000017941 */ /* 0x000fea0003800000 */
.L_x_38:
        /* <DEDUP_REMOVED lines=9> */
[----:B0-----:R-:W-:-:S11]  /*f440*/  PRMT R6, RZ, 0x7610, R6 ;  /* 0x00007610ff067816 */ /* 0x001fd60000000006 */
[----:B------:R-:W-:Y:S05]  /*f450*/  @P2 BRA `(.L_x_41) ;  /* 0x0000000000042947 */ /* 0x000fea0003800000 */
[----:B------:R0:W5:Y:S02]  /*f460*/  LDG.E.U8 R6, desc[UR20][R4.64+0x1] ;  /* 0x0000011404067981 */ /* 0x000164000c1e1100 */
.L_x_41:
[----:B------:R-:W-:Y:S05]  /*f470*/  BSYNC B1 ;  /* 0x0000000000017941 */ /* 0x000fea0003800000 */
.L_x_40:
[----:B-----5:R-:W-:Y:S01]  /*f480*/  LOP3.LUT R6, R6, 0xff, RZ, 0xc0, !PT ;  /* 0x000000ff06067812 */ /* 0x020fe200078ec0ff */
[----:B------:R-:W-:Y:S01]  /*f490*/  BSSY B1, `(.L_x_42) ;  /* 0x000000b000017945 */ /* 0x000fe20003800000 */
[----:B------:R-:W-:Y:S02]  /*f4a0*/  ISETP.LT.OR P3, PT, R0, 0x9, !P0 ;  /* 0x000000090000780c */ /* 0x000fe40004761670 */
[----:B------:R-:W-:-:S05]  /*f4b0*/  F2FP.F16.E5M2.UNPACK_B R6, R6 ;  /* 0x00000006ff06723e */ /* 0x000fca00020004ff */
[----:B------:R-:W-:-:S05]  /*f4c0*/  HADD2.F32 R6, -RZ, R6.H0_H0 ;  /* 0x20000006ff067230 */ /* 0x000fca0000004100 */
[----:B------:R-:W-:-:S04]  /*f4d0*/  FMUL R6, R6, UR23 ;  /* 0x0000001706067c20 */ /* 0x000fc80008400000 */
[--C-:B------:R-:W-:Y:S01]  /*f4e0*/  FFMA R7, R7, UR22, R6.reuse ;  /* 0x0000001607077c23 */ /* 0x100fe20008000006 */
[----:B------:R-:W-:-:S04]  /*f4f0*/  PRMT R6, RZ, 0x7610, R6 ;  /* 0x00007610ff067816 */ /* 0x000fc80000000006 */
[----:B------:R-:W-:-:S05]  /*f500*/  F2FP.SATFINITE.E5M2.F32.PACK_AB_MERGE_C R7, RZ, R7, RZ ;  /* 0x00000007ff07723e */ /* 0x000fca00048060ff */
[----:B------:R0:W-:Y:S01]  /*f510*/  @!P2 STG.E.U8 desc[UR20][R24.64+0x1], R7 ;  /* 0x000001071800a986 */ /* 0x0001e2000c101114 */
[----:B------:R-:W-:Y:S05]  /*f520*/  @P3 BRA `(.L_x_43) ;  /* 0x0000000000043947 */ /* 0x000fea0003800000 */
[----:B------:R0:W5:Y:S02]  /*f530*/  LDG.E.U8 R6, desc[UR20][R30.64+0x8] ;  /* 0x000008141e067981 */ /* 0x000164000c1e1100 */
.L_x_43:
[----:B------:R-:W-:Y:S05]  /*f540*/  BSYNC B1 ;  /* 0x0000000000017941 */ /* 0x000fea0003800000 */
.L_x_42:
        /* <DEDUP_REMOVED lines=12> */
.L_x_45:
[----:B------:R-:W-:Y:S05]  /*f610*/  BSYNC B1 ;  /* 0x0000000000017941 */ /* 0x000fea0003800000 */
.L_x_44:
        /* <DEDUP_REMOVED lines=12> */
.L_x_47:
[----:B------:R-:W-:Y:S05]  /*f6e0*/  BSYNC B1 ;  /* 0x0000000000017941 */ /* 0x000fea0003800000 */
.L_x_46:
        /* <DEDUP_REMOVED lines=12> */
.L_x_49:
[----:B------:R-:W-:Y:S05]  /*f7b0*/  BSYNC B1 ;  /* 0x0000000000017941 */ /* 0x000fea0003800000 */
.L_x_48:
        /* <DEDUP_REMOVED lines=12> */
.L_x_51:
[----:B------:R-:W-:Y:S05]  /*f880*/  BSYNC B1 ;  /* 0x0000000000017941 */ /* 0x000fea0003800000 */
.L_x_50:
        /* <DEDUP_REMOVED lines=12> */
.L_x_53:
[----:B------:R-:W-:Y:S05]  /*f950*/  BSYNC B1 ;  /* 0x0000000000017941 */ /* 0x000fea0003800000 */
.L_x_52:
        /* <DEDUP_REMOVED lines=12> */
.L_x_55:
[----:B------:R-:W-:Y:S05]  /*fa20*/  BSYNC B1 ;  /* 0x0000000000017941 */ /* 0x000fea0003800000 */
.L_x_54:
        /* <DEDUP_REMOVED lines=12> */
.L_x_57:
[----:B------:R-:W-:Y:S05]  /*faf0*/  BSYNC B1 ;  /* 0x0000000000017941 */ /* 0x000fea0003800000 */
.L_x_56:
        /* <DEDUP_REMOVED lines=12> */
.L_x_59:
[----:B------:R-:W-:Y:S05]  /*fbc0*/  BSYNC B1 ;  /* 0x0000000000017941 */ /* 0x000fea0003800000 */
.L_x_58:
        /* <DEDUP_REMOVED lines=12> */
.L_x_61:
[----:B------:R-:W-:Y:S05]  /*fc90*/  BSYNC B1 ;  /* 0x0000000000017941 */ /* 0x000fea0003800000 */
.L_x_60:
        /* <DEDUP_REMOVED lines=12> */
.L_x_63:
[----:B------:R-:W-:Y:S05]  /*fd60*/  BSYNC B1 ;  /* 0x0000000000017941 */ /* 0x000fea0003800000 */
.L_x_62:
        /* <DEDUP_REMOVED lines=12> */
.L_x_65:
[----:B------:R-:W-:Y:S05]  /*fe30*/  BSYNC B1 ;  /* 0x0000000000017941 */ /* 0x000fea0003800000 */
.L_x_64:
        /* <DEDUP_REMOVED lines=12> */
.L_x_67:
[----:B------:R-:W-:Y:S05]  /*ff00*/  BSYNC B1 ;  /* 0x0000000000017941 */ /* 0x000fea0003800000 */
.L_x_66:
        /* <DEDUP_REMOVED lines=12> */
.L_x_69:
[----:B------:R-:W-:Y:S05]  /*ffd0*/  BSYNC B1 ;  /* 0x0000000000017941 */ /* 0x000fea0003800000 */
.L_x_68:
        /* <DEDUP_REMOVED lines=12> */
.L_x_71:
[----:B------:R-:W-:Y:S05]  /*100a0*/  BSYNC B1 ;  /* 0x0000000000017941 */ /* 0x000fea0003800000 */
.L_x_70:
        /* <DEDUP_REMOVED lines=12> */
.L_x_73:
[----:B------:R-:W-:Y:S05]  /*10170*/  BSYNC B1 ;  /* 0x0000000000017941 */ /* 0x000fea0003800000 */
.L_x_72:
        /* <DEDUP_REMOVED lines=12> */
.L_x_75:
[----:B------:R-:W-:Y:S05]  /*10240*/  BSYNC B1 ;  /* 0x0000000000017941 */ /* 0x000fea0003800000 */
.L_x_74:
        /* <DEDUP_REMOVED lines=12> */
.L_x_77:
[----:B------:R-:W-:Y:S05]  /*10310*/  BSYNC B1 ;  /* 0x0000000000017941 */ /* 0x000fea0003800000 */
.L_x_76:
        /* <DEDUP_REMOVED lines=12> */
.L_x_79:
[----:B------:R-:W-:Y:S05]  /*103e0*/  BSYNC B1 ;  /* 0x0000000000017941 */ /* 0x000fea0003800000 */
.L_x_78:
        /* <DEDUP_REMOVED lines=12> */
.L_x_81:
[----:B------:R-:W-:Y:S05]  /*104b0*/  BSYNC B1 ;  /* 0x0000000000017941 */ /* 0x000fea0003800000 */
.L_x_80:
        /* <DEDUP_REMOVED lines=12> */
.L_x_83:
[----:B------:R-:W-:Y:S05]  /*10580*/  BSYNC B1 ;  /* 0x0000000000017941 */ /* 0x000fea0003800000 */
.L_x_82:
        /* <DEDUP_REMOVED lines=12> */
.L_x_85:
[----:B------:R-:W-:Y:S05]  /*10650*/  BSYNC B1 ;  /* 0x0000000000017941 */ /* 0x000fea0003800000 */
.L_x_84:
        /* <DEDUP_REMOVED lines=12> */
.L_x_87:
[----:B------:R-:W-:Y:S05]  /*10720*/  BSYNC B1 ;  /* 0x0000000000017941 */ /* 0x000fea0003800000 */
.L_x_86:
        /* <DEDUP_REMOVED lines=12> */
.L_x_89:
[----:B------:R-:W-:Y:S05]  /*107f0*/  BSYNC B1 ;  /* 0x0000000000017941 */ /* 0x000fea0003800000 */
.L_x_88:
        /* <DEDUP_REMOVED lines=12> */
.L_x_91:
[----:B------:R-:W-:Y:S05]  /*108c0*/  BSYNC B1 ;  /* 0x0000000000017941 */ /* 0x000fea0003800000 */
.L_x_90:
        /* <DEDUP_REMOVED lines=12> */
.L_x_93:
[----:B------:R-:W-:Y:S05]  /*10990*/  BSYNC B1 ;  /* 0x0000000000017941 */ /* 0x000fea0003800000 */
.L_x_92:
        /* <DEDUP_REMOVED lines=12> */
.L_x_95:
[----:B------:R-:W-:Y:S05]  /*10a60*/  BSYNC B1 ;  /* 0x0000000000017941 */ /* 0x000fea0003800000 */
.L_x_94:
        /* <DEDUP_REMOVED lines=12> */
.L_x_97:
[----:B------:R-:W-:Y:S05]  /*10b30*/  BSYNC B1 ;  /* 0x0000000000017941 */ /* 0x000fea0003800000 */
.L_x_96:
        /* <DEDUP_REMOVED lines=12> */
.L_x_99:
[----:B------:R-:W-:Y:S05]  /*10c00*/  BSYNC B1 ;  /* 0x0000000000017941 */ /* 0x000fea0003800000 */
.L_x_98:
        /* <DEDUP_REMOVED lines=12> */
.L_x_101:
[----:B------:R-:W-:Y:S05]  /*10cd0*/  BSYNC B1 ;  /* 0x0000000000017941 */ /* 0x000fea0003800000 */
.L_x_100:
        /* <DEDUP_REMOVED lines=12> */
.L_x_103:
[----:B------:R-:W-:Y:S05]  /*10da0*/  BSYNC B1 ;  /* 0x0000000000017941 */ /* 0x000fea0003800000 */
.L_x_102:
        /* <DEDUP_REMOVED lines=12> */
.L_x_105:
[----:B------:R-:W-:Y:S05]  /*10e70*/  BSYNC B1 ;  /* 0x0000000000017941 */ /* 0x000fea0003800000 */
.L_x_104:
        /* <DEDUP_REMOVED lines=12> */
.L_x_107:
[----:B------:R-:W-:Y:S05]  /*10f40*/  BSYNC B1 ;  /* 0x0000000000017941 */ /* 0x000fea0003800000 */
.L_x_106:
        /* <DEDUP_REMOVED lines=12> */
.L_x_109:
[----:B------:R-:W-:Y:S05]  /*11010*/  BSYNC B1 ;  /* 0x0000000000017941 */ /* 0x000fea0003800000 */
.L_x_108:
        /* <DEDUP_REMOVED lines=12> */
.L_x_111:
[----:B------:R-:W-:Y:S05]  /*110e0*/  BSYNC B1 ;  /* 0x0000000000017941 */ /* 0x000fea0003800000 */
.L_x_110:
        /* <DEDUP_REMOVED lines=12> */
.L_x_113:
[----:B------:R-:W-:Y:S05]  /*111b0*/  BSYNC B1 ;  /* 0x0000000000017941 */ /* 0x000fea0003800000 */
.L_x_112:
        /* <DEDUP_REMOVED lines=12> */
.L_x_115:
[----:B------:R-:W-:Y:S05]  /*11280*/  BSYNC B1 ;  /* 0x0000000000017941 */ /* 0x000fea0003800000 */
.L_x_114:
[----:B-----5:R-:W-:Y:S01]  /*11290*/  LOP3.LUT R6, R6, 0xff, RZ, 0xc0, !PT ;  /* 0x000000ff06067812 */ /* 0x020fe200078ec0ff */
[----:B------:R-:W-:Y:S01]  /*112a0*/  BSSY B1, `(.L_x_116) ;  /* 0x000000b000017945 */ /* 0x000fe20003800000 */
[----:B------:R-:W-:Y:S02]  /*112b0*/  ISETP.LT.OR P2, PT, R0, 0x52, !P0 ;  /* 0x000000520000780c */ /* 0x000fe40004741670 */
[----:B------:R-:W-:-:S05]  /*112c0*/  F2FP.F16.E5M2.UNPACK_B R6, R6 ;  /* 0x00000006ff06723e */ /* 0x000fca00020004ff */
[----:B------:R-:W-:-:S05]  /*112d0*/  HADD2.F32 R6, -RZ, R6.H0_H0 ;  /* 0x20000006ff067230 */ /* 0x000fca0000004100 */
[----:B------:R-:W-:-:S04]  /*112e0*/  FMUL R6, R6, UR23 ;  /* 0x0000001706067c20 */ /* 0x000fc80008400000 */
[----:B------:R-:W-:-:S05]  /*112f0*/  FFMA R6, R172, UR22, R6 ;  /* 0x00000016ac067c23 */ /* 0x000fca0008000006 */
[----:B0-----:R-:W-:Y:S02]  /*11300*/  F2FP.SATFINITE.E5M2.F32.PACK_AB_MERGE_C R7, RZ, R6, RZ ;  /* 0x00000006ff07723e */ /* 0x001fe400048060ff */
[----:B------:R-:W-:-:S03]  /*11310*/  PRMT R6, RZ, 0x7610, R6 ;  /* 0x00007610ff067816 */ /* 0x000fc60000000006 */
[----:B------:R0:W-:Y:S01]  /*11320*/  @!P3 STG.E.U8 desc[UR20][R2.64+0x50], R7 ;  /* 0x000050070200b986 */ /* 0x0001e2000c101114 */
[----:B------:R-:W-:Y:S05]  /*11330*/  @P2 BRA `(.L_x_117) ;  /* 0x0000000000042947 */ /* 0x000fea0003800000 */
[----:B------:R0:W5:Y:S02]  /*11340*/  LDG.E.U8 R6, desc[UR20][R30.64+0x51] ;  /* 0x000051141e067981 */ /* 0x000164000c1e1100 */
.L_x_117:
[----:B------:R-:W-:Y:S05]  /*11350*/  BSYNC B1 ;  /* 0x0000000000017941 */ /* 0x000fea0003800000 */
.L_x_116:
        /* <DEDUP_REMOVED lines=12> */
.L_x_119:
[----:B------:R-:W-:Y:S05]  /*11420*/  BSYNC B1 ;  /* 0x0000000000017941 */ /* 0x000fea0003800000 */
.L_x_118:
        /* <DEDUP_REMOVED lines=12> */
.L_x_121:
[----:B------:R-:W-:Y:S05]  /*114f0*/  BSYNC B1 ;  /* 0x0000000000017941 */ /* 0x000fea0003800000 */
.L_x_120:
        /* <DEDUP_REMOVED lines=12> */
.L_x_123:
[----:B------:R-:W-:Y:S05]  /*115c0*/  BSYNC B1 ;  /* 0x0000000000017941 */ /* 0x000fea0003800000 */
.L_x_122:
[----:B-----5:R-:W-:Y:S01]  /*115d0*/  LOP3.LUT R6, R6, 0xff, RZ, 0xc0, !PT ;  /* 0x000000ff06067812 */ /* 0x020fe200078ec0ff */
[----:B------:R-:W-:Y:S01]  /*115e0*/  BSSY B1, `(.L_x_124) ;  /* 0x000000b000017945 */ /* 0x000fe20003800000 */
[----:B------:R-:W-:Y:S02]  /*115f0*/  ISETP.LT.OR P2, PT, R0, 0x5a, !P0 ;  /* 0x0000005a0000780c */ /* 0x000fe40004741670 */
[----:B------:R-:W-:-:S05]  /*11600*/  F2FP.F16.E5M2.UNPACK_B R6, R6 ;  /* 0x00000006ff06723e */ /* 0x000fca00020004ff */
[----:B------:R-:W-:-:S05]  /*11610*/  HADD2.F32 R6, -RZ, R6.H0_H0 ;  /* 0x20000006ff067230 */ /* 0x000fca0000004100 */
[----:B0-----:R-:W-:Y:S01]  /*11620*/  FMUL R7, R6, UR23 ;  /* 0x0000001706077c20 */ /* 0x001fe20008400000 */
[----:B------:R-:W-:-:S03]  /*11630*/  PRMT R6, RZ, 0x7610, R6 ;  /* 0x00007610ff067816 */ /* 0x000fc60000000006 */
[----:B------:R-:W-:-:S05]  /*11640*/  FFMA R7, R176, UR22, R7 ;  /* 0x00000016b0077c23 */ /* 0x000fca0008000007 */
[----:B------:R-:W-:-:S05]  /*11650*/  F2FP.SATFINITE.E5M2.F32.PACK_AB_MERGE_C R7, RZ, R7, RZ ;  /* 0x00000007ff07723e */ /* 0x000fca00048060ff */
[----:B------:R0:W-:Y:S01]  /*11660*/  @!P3 STG.E.U8 desc[UR20][R2.64+0x58], R7 ;  /* 0x000058070200b986 */ /* 0x0001e2000c101114 */
[----:B------:R-:W-:Y:S05]  /*11670*/  @P2 BRA `(.L_x_125) ;  /* 0x0000000000042947 */ /* 0x000fea0003800000 */
[----:B------:R0:W5:Y:S02]  /*11680*/  LDG.E.U8 R6, desc[UR20][R30.64+0x59] ;  /* 0x000059141e067981 */ /* 0x000164000c1e1100 */
.L_x_125:
[----:B------:R-:W-:Y:S05]  /*11690*/  BSYNC B1 ;  /* 0x0000000000017941 */ /* 0x000fea0003800000 */
.L_x_124:
        /* <DEDUP_REMOVED lines=12> */
.L_x_127:
[----:B------:R-:W-:Y:S05]  /*11760*/  BSYNC B1 ;  /* 0x0000000000017941 */ /* 0x000fea0003800000 */
.L_x_126:
        /* <DEDUP_REMOVED lines=12> */
.L_x_129:
[----:B------:R-:W-:Y:S05]  /*11830*/  BSYNC B1 ;  /* 0x0000000000017941 */ /* 0x000fea0003800000 */
.L_x_128:
        /* <DEDUP_REMOVED lines=12> */
.L_x_131:
[----:B------:R-:W-:Y:S05]  /*11900*/  BSYNC B1 ;  /* 0x0000000000017941 */ /* 0x000fea0003800000 */
.L_x_130:
        /* <DEDUP_REMOVED lines=12> */
.L_x_133:
[----:B------:R-:W-:Y:S05]  /*119d0*/  BSYNC B1 ;  /* 0x0000000000017941 */ /* 0x000fea0003800000 */
.L_x_132:
        /* <DEDUP_REMOVED lines=12> */
.L_x_135:
[----:B------:R-:W-:Y:S05]  /*11aa0*/  BSYNC B1 ;  /* 0x0000000000017941 */ /* 0x000fea0003800000 */
.L_x_134:
        /* <DEDUP_REMOVED lines=12> */
.L_x_137:
[----:B------:R-:W-:Y:S05]  /*11b70*/  BSYNC B1 ;  /* 0x0000000000017941 */ /* 0x000fea0003800000 */
.L_x_136:
        /* <DEDUP_REMOVED lines=12> */
.L_x_139:
[----:B------:R-:W-:Y:S05]  /*11c40*/  BSYNC B1 ;  /* 0x0000000000017941 */ /* 0x000fea0003800000 */
.L_x_138:
        /* <DEDUP_REMOVED lines=12> */
.L_x_141:
[----:B------:R-:W-:Y:S05]  /*11d10*/  BSYNC B1 ;  /* 0x0000000000017941 */ /* 0x000fea0003800000 */
.L_x_140:
        /* <DEDUP_REMOVED lines=12> */
.L_x_143:
[----:B------:R-:W-:Y:S05]  /*11de0*/  BSYNC B1 ;  /* 0x0000000000017941 */ /* 0x000fea0003800000 */
.L_x_142:
        /* <DEDUP_REMOVED lines=12> */
.L_x_145:
[----:B------:R-:W-:Y:S05]  /*11eb0*/  BSYNC B1 ;  /* 0x0000000000017941 */ /* 0x000fea0003800000 */
.L_x_144:
        /* <DEDUP_REMOVED lines=12> */
.L_x_147:
[----:B------:R-:W-:Y:S05]  /*11f80*/  BSYNC B1 ;  /* 0x0000000000017941 */ /* 0x000fea0003800000 */
.L_x_146:
        /* <DEDUP_REMOVED lines=12> */
.L_x_149:
[----:B------:R-:W-:Y:S05]  /*12050*/  BSYNC B1 ;  /* 0x0000000000017941 */ /* 0x000fea0003800000 */
.L_x_148:
        /* <DEDUP_REMOVED lines=12> */
.L_x_151:
[----:B------:R-:W-:Y:S05]  /*12120*/  BSYNC B1 ;  /* 0x0000000000017941 */ /* 0x000fea0003800000 */
.L_x_150:
        /* <DEDUP_REMOVED lines=12> */
.L_x_153:
[----:B------:R-:W-:Y:S05]  /*121f0*/  BSYNC B1 ;  /* 0x0000000000017941 */ /* 0x000fea0003800000 */
.L_x_152:
        /* <DEDUP_REMOVED lines=12> */
.L_x_155:
[----:B------:R-:W-:Y:S05]  /*122c0*/  BSYNC B1 ;  /* 0x0000000000017941 */ /* 0x000fea0003800000 */
.L_x_154:
        /* <DEDUP_REMOVED lines=12> */
.L_x_157:
[----:B------:R-:W-:Y:S05]  /*12390*/  BSYNC B1 ;  /* 0x0000000000017941 */ /* 0x000fea0003800000 */
.L_x_156:
        /* <DEDUP_REMOVED lines=12> */
.L_x_159:
[----:B------:R-:W-:Y:S05]  /*12460*/  BSYNC B1 ;  /* 0x0000000000017941 */ /* 0x000fea0003800000 */
.L_x_158:
        /* <DEDUP_REMOVED lines=12> */
.L_x_161:
[----:B------:R-:W-:Y:S05]  /*12530*/  BSYNC B1 ;  /* 0x0000000000017941 */ /* 0x000fea0003800000 */
.L_x_160:
        /* <DEDUP_REMOVED lines=12> */
.L_x_163:
[----:B------:R-:W-:Y:S05]  /*12600*/  BSYNC B1 ;  /* 0x0000000000017941 */ /* 0x000fea0003800000 */
.L_x_162:
        /* <DEDUP_REMOVED lines=12> */
.L_x_165:
[----:B------:R-:W-:Y:S05]  /*126d0*/  BSYNC B1 ;  /* 0x0000000000017941 */ /* 0x000fea0003800000 */
.L_x_164:
        /* <DEDUP_REMOVED lines=12> */
.L_x_167:
[----:B------:R-:W-:Y:S05]  /*127a0*/  BSYNC B1 ;  /* 0x0000000000017941 */ /* 0x000fea0003800000 */
.L_x_166:
        /* <DEDUP_REMOVED lines=12> */
.L_x_169:
[----:B------:R-:W-:Y:S05]  /*12870*/  BSYNC B1 ;  /* 0x0000000000017941 */ /* 0x000fea0003800000 */
.L_x_168:
        /* <DEDUP_REMOVED lines=12> */
.L_x_171:
[----:B------:R-:W-:Y:S05]  /*12940*/  BSYNC B1 ;  /* 0x0000000000017941 */ /* 0x000fea0003800000 */
.L_x_170:
        /* <DEDUP_REMOVED lines=12> */
.L_x_173:
[----:B------:R-:W-:Y:S05]  /*12a10*/  BSYNC B1 ;  /* 0x0000000000017941 */ /* 0x000fea0003800000 */
.L_x_172:
        /* <DEDUP_REMOVED lines=12> */
.L_x_175:
[----:B------:R-:W-:Y:S05]  /*12ae0*/  BSYNC B1 ;  /* 0x0000000000017941 */ /* 0x000fea0003800000 */
.L_x_174:
        /* <DEDUP_REMOVED lines=12> */
.L_x_177:
[----:B------:R-:W-:Y:S05]  /*12bb0*/  BSYNC B1 ;  /* 0x0000000000017941 */ /* 0x000fea0003800000 */
.L_x_176:
        /* <DEDUP_REMOVED lines=12> */
.L_x_179:
[----:B------:R-:W-:Y:S05]  /*12c80*/  BSYNC B1 ;  /* 0x0000000000017941 */ /* 0x000fea0003800000 */
.L_x_178:
        /* <DEDUP_REMOVED lines=12> */
.L_x_181:
[----:B------:R-:W-:Y:S05]  /*12d50*/  BSYNC B1 ;  /* 0x0000000000017941 */ /* 0x000fea0003800000 */
.L_x_180:
        /* <DEDUP_REMOVED lines=12> */
.L_x_183:
[----:B------:R-:W-:Y:S05]  /*12e20*/  BSYNC B1 ;  /* 0x0000000000017941 */ /* 0x000fea0003800000 */
.L_x_182:
        /* <DEDUP_REMOVED lines=12> */
.L_x_185:
[----:B------:R-:W-:Y:S05]  /*12ef0*/  BSYNC B1 ;  /* 0x0000000000017941 */ /* 0x000fea0003800000 */
.L_x_184:
        /* <DEDUP_REMOVED lines=12> */
.L_x_187:
[----:B------:R-:W-:Y:S05]  /*12fc0*/  BSYNC B1 ;  /* 0x0000000000017941 */ /* 0x000fea0003800000 */
.L_x_186:
        /* <DEDUP_REMOVED lines=12> */
.L_x_189:
[----:B------:R-:W-:Y:S05]  /*13090*/  BSYNC B1 ;  /* 0x0000000000017941 */ /* 0x000fea0003800000 */
.L_x_188:
        /* <DEDUP_REMOVED lines=12> */
.L_x_191:
[----:B------:R-:W-:Y:S05]  /*13160*/  BSYNC B1 ;  /* 0x0000000000017941 */ /* 0x000fea0003800000 */
.L_x_190:
        /* <DEDUP_REMOVED lines=12> */
.L_x_193:
[----:B------:R-:W-:Y:S05]  /*13230*/  BSYNC B1 ;  /* 0x0000000000017941 */ /* 0x000fea0003800000 */
.L_x_192:
        /* <DEDUP_REMOVED lines=12> */
.L_x_195:
[----:B------:R-:W-:Y:S05]  /*13300*/  BSYNC B1 ;  /* 0x0000000000017941 */ /* 0x000fea0003800000 */
.L_x_194:
        /* <DEDUP_REMOVED lines=12> */
.L_x_197:
[----:B------:R-:W-:Y:S05]  /*133d0*/  BSYNC B1 ;  /* 0x0000000000017941 */ /* 0x000fea0003800000 */
.L_x_196:
        /* <DEDUP_REMOVED lines=12> */
.L_x_199:
[----:B------:R-:W-:Y:S05]  /*134a0*/  BSYNC B1 ;  /* 0x0000000000017941 */ /* 0x000fea0003800000 */
.L_x_198:
        /* <DEDUP_REMOVED lines=12> */
.L_x_201:
[----:B------:R-:W-:Y:S05]  /*13570*/  BSYNC B1 ;  /* 0x0000000000017941 */ /* 0x000fea0003800000 */
.L_x_200:
        /* <DEDUP_REMOVED lines=12> */
.L_x_203:
[----:B------:R-:W-:Y:S05]  /*13640*/  BSYNC B1 ;  /* 0x0000000000017941 */ /* 0x000fea0003800000 */
.L_x_202:
        /* <DEDUP_REMOVED lines=12> */
.L_x_205:
[----:B------:R-:W-:Y:S05]  /*13710*/  BSYNC B1 ;  /* 0x0000000000017941 */ /* 0x000fea0003800000 */
.L_x_204:
        /* <DEDUP_REMOVED lines=12> */
.L_x_207:
[----:B------:R-:W-:Y:S05]  /*137e0*/  BSYNC B1 ;  /* 0x0000000000017941 */ /* 0x000fea0003800000 */
.L_x_206:
        /* <DEDUP_REMOVED lines=12> */
.L_x_209:
[----:B------:R-:W-:Y:S05]  /*138b0*/  BSYNC B1 ;  /* 0x0000000000017941 */ /* 0x000fea0003800000 */
.L_x_208:
        /* <DEDUP_REMOVED lines=12> */
.L_x_211:
[----:B------:R-:W-:Y:S05]  /*13980*/  BSYNC B1 ;  /* 0x0000000000017941 */ /* 0x000fea0003800000 */
.L_x_210:
        /* <DEDUP_REMOVED lines=12> */
.L_x_213:
[----:B------:R-:W-:Y:S05]  /*13a50*/  BSYNC B1 ;  /* 0x0000000000017941 */ /* 0x000fea0003800000 */
.L_x_212:
        /* <DEDUP_REMOVED lines=12> */
.L_x_215:
[----:B------:R-:W-:Y:S05]  /*13b20*/  BSYNC B1 ;  /* 0x0000000000017941 */ /* 0x000fea0003800000 */
.L_x_214:
        /* <DEDUP_REMOVED lines=12> */
.L_x_217:
[----:B------:R-:W-:Y:S05]  /*13bf0*/  BSYNC B1 ;  /* 0x0000000000017941 */ /* 0x000fea0003800000 */
.L_x_216:
        /* <DEDUP_REMOVED lines=12> */
.L_x_219:
[----:B------:R-:W-:Y:S05]  /*13cc0*/  BSYNC B1 ;  /* 0x0000000000017941 */ /* 0x000fea0003800000 */
.L_x_218:
        /* <DEDUP_REMOVED lines=12> */
.L_x_221:
[----:B------:R-:W-:Y:S05]  /*13d90*/  BSYNC B1 ;  /* 0x0000000000017941 */ /* 0x000fea0003800000 */
.L_x_220:
        /* <DEDUP_REMOVED lines=12> */
.L_x_223:
[----:B------:R-:W-:Y:S05]  /*13e60*/  BSYNC B1 ;  /* 0x0000000000017941 */ /* 0x000fea0003800000 */
.L_x_222:
        /* <DEDUP_REMOVED lines=12> */
.L_x_225:
[----:B------:R-:W-:Y:S05]  /*13f30*/  BSYNC B1 ;  /* 0x0000000000017941 */ /* 0x000fea0003800000 */
.L_x_224:
        /* <DEDUP_REMOVED lines=12> */
.L_x_227:
[----:B------:R-:W-:Y:S05]  /*14000*/  BSYNC B1 ;  /* 0x0000000000017941 */ /* 0x000fea0003800000 */
.L_x_226:
        /* <DEDUP_REMOVED lines=12> */
.L_x_229:
[----:B------:R-:W-:Y:S05]  /*140d0*/  BSYNC B1 ;  /* 0x0000000000017941 */ /* 0x000fea0003800000 */
.L_x_228:
        /* <DEDUP_REMOVED lines=12> */
.L_x_231:
[----:B------:R-:W-:Y:S05]  /*141a0*/  BSYNC B1 ;  /* 0x0000000000017941 */ /* 0x000fea0003800000 */
.L_x_230:
        /* <DEDUP_REMOVED lines=12> */
.L_x_233:
[----:B------:R-:W-:Y:S05]  /*14270*/  BSYNC B1 ;  /* 0x0000000000017941 */ /* 0x000fea0003800000 */
.L_x_232:
        /* <DEDUP_REMOVED lines=12> */
.L_x_235:
[----:B------:R-:W-:Y:S05]  /*14340*/  BSYNC B1 ;  /* 0x0000000000017941 */ /* 0x000fea0003800000 */
.L_x_234:
        /* <DEDUP_REMOVED lines=12> */
.L_x_237:
[----:B------:R-:W-:Y:S05]  /*14410*/  BSYNC B1 ;  /* 0x0000000000017941 */ /* 0x000fea0003800000 */
.L_x_236:
        /* <DEDUP_REMOVED lines=12> */
.L_x_239:
[----:B------:R-:W-:Y:S05]  /*144e0*/  BSYNC B1 ;  /* 0x0000000000017941 */ /* 0x000fea0003800000 */
.L_x_238:
        /* <DEDUP_REMOVED lines=12> */
.L_x_241:
[----:B------:R-:W-:Y:S05]  /*145b0*/  BSYNC B1 ;  /* 0x0000000000017941 */ /* 0x000fea0003800000 */
.L_x_240:
        /* <DEDUP_REMOVED lines=12> */
.L_x_243:
[----:B------:R-:W-:Y:S05]  /*14680*/  BSYNC B1 ;  /* 0x0000000000017941 */ /* 0x000fea0003800000 */
.L_x_242:
        /* <DEDUP_REMOVED lines=12> */
.L_x_245:
[----:B------:R-:W-:Y:S05]  /*14750*/  BSYNC B1 ;  /* 0x0000000000017941 */ /* 0x000fea0003800000 */
.L_x_244:
        /* <DEDUP_REMOVED lines=12> */
.L_x_247:
[----:B------:R-:W-:Y:S05]  /*14820*/  BSYNC B1 ;  /* 0x0000000000017941 */ /* 0x000fea0003800000 */
.L_x_246:
[----:B0-----:R-:W2:Y:S01]  /*14830*/  LDL.LU R7, [R1+0x200] ;  /* 0x0002000001077983 */ /* 0x001ea20000300800 */
[----:B-----5:R-:W-:Y:S01]  /*14840*/  LOP3.LUT R6, R6, 0xff, RZ, 0xc0, !PT ;  /* 0x000000ff06067812 */ /* 0x020fe200078ec0ff */
[----:B------:R-:W-:Y:S01]  /*14850*/  BSSY B1, `(.L_x_248) ;  /* 0x000000b000017945 */ /* 0x000fe20003800000 */
[----:B------:R-:W-:Y:S02]  /*14860*/  ISETP.LT.OR P2, PT, R0, 0xd2, !P1 ;  /* 0x000000d20000780c */ /* 0x000fe40004f41670 */
[----:B------:R-:W-:-:S05]  /*14870*/  F2FP.F16.E5M2.UNPACK_B R6, R6 ;  /* 0x00000006ff06723e */ /* 0x000fca00020004ff */
[----:B------:R-:W-:-:S05]  /*14880*/  HADD2.F32 R6, -RZ, R6.H0_H0 ;  /* 0x20000006ff067230 */ /* 0x000fca0000004100 */
[----:B------:R-:W-:-:S04]  /*14890*/  FMUL R6, R6, UR23 ;  /* 0x0000001706067c20 */ /* 0x000fc80008400000 */
[----:B--2---:R-:W-:-:S05]  /*148a0*/  FFMA R6, R7, UR22, R6 ;  /* 0x0000001607067c23 */ /* 0x004fca0008000006 */
[----:B------:R-:W-:Y:S02]  /*148b0*/  F2FP.SATFINITE.E5M2.F32.PACK_AB_MERGE_C R7, RZ, R6, RZ ;  /* 0x00000006ff07723e */ /* 0x000fe400048060ff */
[----:B------:R-:W-:-:S03]  /*148c0*/  PRMT R6, RZ, 0x7610, R6 ;  /* 0x00007610ff067816 */ /* 0x000fc60000000006 */
[----:B------:R0:W-:Y:S01]  /*148d0*/  @!P3 STG.E.U8 desc[UR20][R24.64+0xd0], R7 ;  /* 0x0000d0071800b986 */ /* 0x0001e2000c101114 */
[----:B------:R-:W-:Y:S05]  /*148e0*/  @P2 BRA `(.L_x_249) ;  /* 0x0000000000042947 */ /* 0x000fea0003800000 */
[----:B------:R2:W5:Y:S02]  /*148f0*/  LDG.E.U8 R6, desc[UR20][R4.64+0xd1] ;  /* 0x0000d11404067981 */ /* 0x000564000c1e1100 */
.L_x_249:
[----:B------:R-:W-:Y:S05]  /*14900*/  BSYNC B1 ;  /* 0x0000000000017941 */ /* 0x000fea0003800000 */
.L_x_248:
[----:B0-----:R-:W3:Y:S01]  /*14910*/  LDL.LU R7, [R1+0x204] ;  /* 0x0002040001077983 */ /* 0x001ee20000300800 */
[----:B-----5:R-:W-:Y:S01]  /*14920*/  LOP3.LUT R6, R6, 0xff, RZ, 0xc0, !PT ;  /* 0x000000ff06067812 */ /* 0x020fe200078ec0ff */
[----:B------:R-:W-:Y:S01]  /*14930*/  BSSY B1, `(.L_x_250) ;  /* 0x000000b000017945 */ /* 0x000fe20003800000 */
[----:B------:R-:W-:Y:S02]  /*14940*/  ISETP.LT.OR P3, PT, R0, 0xd9, !P0 ;  /* 0x000000d90000780c */ /* 0x000fe40004761670 */
[----:B------:R-:W-:-:S05]  /*14950*/  F2FP.F16.E5M2.UNPACK_B R6, R6 ;  /* 0x00000006ff06723e */ /* 0x000fca00020004ff */
[----:B------:R-:W-:-:S05]  /*14960*/  HADD2.F32 R6, -RZ, R6.H0_H0 ;  /* 0x20000006ff067230 */ /* 0x000fca0000004100 */
[----:B------:R-:W-:-:S04]  /*14970*/  FMUL R6, R6, UR23 ;  /* 0x0000001706067c20 */ /* 0x000fc80008400000 */
[----:B---3--:R-:W-:-:S05]  /*14980*/  FFMA R6, R7, UR22, R6 ;  /* 0x0000001607067c23 */ /* 0x008fca0008000006 */
[----:B------:R-:W-:Y:S02]  /*14990*/  F2FP.SATFINITE.E5M2.F32.PACK_AB_MERGE_C R7, RZ, R6, RZ ;  /* 0x00000006ff07723e */ /* 0x000fe400048060ff */
[----:B------:R-:W-:-:S03]  /*149a0*/  PRMT R6, RZ, 0x7610, R6 ;  /* 0x00007610ff067816 */ /* 0x000fc60000000006 */
[----:B------:R0:W-:Y:S01]  /*149b0*/  @!P2 STG.E.U8 desc[UR20][R24.64+0xd1], R7 ;  /* 0x0000d1071800a986 */ /* 0x0001e2000c101114 */
[----:B------:R-:W-:Y:S05]  /*149c0*/  @P3 BRA `(.L_x_251) ;  /* 0x0000000000043947 */ /* 0x000fea0003800000 */
[----:B------:R3:W5:Y:S02]  /*149d0*/  LDG.E.U8 R6, desc[UR20][R30.64+0xd8] ;  /* 0x0000d8141e067981 */ /* 0x000764000c1e1100 */
.L_x_251:
[----:B------:R-:W-:Y:S05]  /*149e0*/  BSYNC B1 ;  /* 0x0000000000017941 */ /* 0x000fea0003800000 */
.L_x_250:
        /* <DEDUP_REMOVED lines=13> */
.L_x_253:
[----:B------:R-:W-:Y:S05]  /*14ac0*/  BSYNC B1 ;  /* 0x0000000000017941 */ /* 0x000fea0003800000 */
.L_x_252:
        /* <DEDUP_REMOVED lines=13> */
.L_x_255:
[----:B------:R-:W-:Y:S05]  /*14ba0*/  BSYNC B1 ;  /* 0x0000000000017941 */ /* 0x000fea0003800000 */
.L_x_254:
        /* <DEDUP_REMOVED lines=13> */
.L_x_257:
[----:B------:R-:W-:Y:S05]  /*14c80*/  BSYNC B1 ;  /* 0x0000000000017941 */ /* 0x000fea0003800000 */
.L_x_256:
        /* <DEDUP_REMOVED lines=13> */
.L_x_259:
[----:B------:R-:W-:Y:S05]  /*14d60*/  BSYNC B1 ;  /* 0x0000000000017941 */ /* 0x000fea0003800000 */
.L_x_258:
        /* <DEDUP_REMOVED lines=13> */
.L_x_261:
[----:B------:R-:W-:Y:S05]  /*14e40*/  BSYNC B1 ;  /* 0x0000000000017941 */ /* 0x000fea0003800000 */
.L_x_260:
        /* <DEDUP_REMOVED lines=13> */
.L_x_263:
[----:B------:R-:W-:Y:S05]  /*14f20*/  BSYNC B1 ;  /* 0x0000000000017941 */ /* 0x000fea0003800000 */
.L_x_262:
        /* <DEDUP_REMOVED lines=13> */
.L_x_265:
[----:B------:R-:W-:Y:S05]  /*15000*/  BSYNC B1 ;  /* 0x0000000000017941 */ /* 0x000fea0003800000 */
.L_x_264:
        /* <DEDUP_REMOVED lines=13> */
.L_x_267:
[----:B------:R-:W-:Y:S05]  /*150e0*/  BSYNC B1 ;  /* 0x0000000000017941 */ /* 0x000fea0003800000 */
.L_x_266:
        /* <DEDUP_REMOVED lines=13> */
.L_x_269:
[----:B------:R-:W-:Y:S05]  /*151c0*/  BSYNC B1 ;  /* 0x0000000000017941 */ /* 0x000fea0003800000 */
.L_x_268:
        /* <DEDUP_REMOVED lines=13> */
.L_x_271:
[----:B------:R-:W-:Y:S05]  /*152a0*/  BSYNC B1 ;  /* 0x0000000000017941 */ /* 0x000fea0003800000 */
.L_x_270:
        /* <DEDUP_REMOVED lines=13> */
.L_x_273:
[----:B------:R-:W-:Y:S05]  /*15380*/  BSYNC B1 ;  /* 0x0000000000017941 */ /* 0x000fea0003800000 */
.L_x_272:
        /* <DEDUP_REMOVED lines=13> */
.L_x_275:
[----:B------:R-:W-:Y:S05]  /*15460*/  BSYNC B1 ;  /* 0x0000000000017941 */ /* 0x000fea0003800000 */
.L_x_274:
        /* <DEDUP_REMOVED lines=13> */
.L_x_277:
[----:B------:R-:W-:Y:S05]  /*15540*/  BSYNC B1 ;  /* 0x0000000000017941 */ /* 0x000fea0003800000 */
.L_x_276:
        /* <DEDUP_REMOVED lines=13> */
.L_x_279:
[----:B------:R-:W-:Y:S05]  /*15620*/  BSYNC B1 ;  /* 0x0000000000017941 */ /* 0x000fea0003800000 */
.L_x_278:
        /* <DEDUP_REMOVED lines=13> */
.L_x_281:
[----:B------:R-:W-:Y:S05]  /*15700*/  BSYNC B1 ;  /* 0x0000000000017941 */ /* 0x000fea0003800000 */
.L_x_280:
        /* <DEDUP_REMOVED lines=13> */
.L_x_283:
[----:B------:R-:W-:Y:S05]  /*157e0*/  BSYNC B1 ;  /* 0x0000000000017941 */ /* 0x000fea0003800000 */
.L_x_282:
        /* <DEDUP_REMOVED lines=13> */
.L_x_285:
[----:B------:R-:W-:Y:S05]  /*158c0*/  BSYNC B1 ;  /* 0x0000000000017941 */ /* 0x000fea0003800000 */
.L_x_284:
        /* <DEDUP_REMOVED lines=13> */
.L_x_287:
[----:B------:R-:W-:Y:S05]  /*159a0*/  BSYNC B1 ;  /* 0x0000000000017941 */ /* 0x000fea0003800000 */
.L_x_286:
[----:B0-----:R-:W2:Y:S01]  /*159b0*/  LDL.LU R3, [R1+0x250] ;  /* 0x0002500001037983 */ /* 0x001ea20000300800 */
[----:B-----5:R-:W-:Y:S01]  /*159c0*/  LOP3.LUT R6, R6, 0xff, RZ, 0xc0, !PT ;  /* 0x000000ff06067812 */ /* 0x020fe200078ec0ff */
[----:B------:R-:W-:Y:S01]  /*159d0*/  BSSY B1, `(.L_x_288) ;  /* 0x000000b000017945 */ /* 0x000fe20003800000 */
[----:B------:R-:W-:Y:S02]  /*159e0*/  ISETP.LT.OR P1, PT, R0, 0xfa, !P1 ;  /* 0x000000fa0000780c */ /* 0x000fe40004f21670 */
[----:B------:R-:W-:Y:S02]  /*159f0*/  F2FP.F16.E5M2.UNPACK_B R6, R6 ;  /* 0x00000006ff06723e */ /* 0x000fe400020004ff */
[----:B------:R-:W-:-:S03]  /*15a00*/  PRMT R2, RZ, 0x7610, R2 ;  /* 0x00007610ff027816 */ /* 0x000fc60000000002 */
[----:B------:R-:W-:-:S05]  /*15a10*/  HADD2.F32 R6, -RZ, R6.H0_H0 ;  /* 0x20000006ff067230 */ /* 0x000fca0000004100 */
[----:B------:R-:W-:-:S04]  /*15a20*/  FMUL R6, R6, UR23 ;  /* 0x0000001706067c20 */ /* 0x000fc80008400000 */
[----:B--2---:R-:W-:-:S05]  /*15a30*/  FFMA R6, R3, UR22, R6 ;  /* 0x0000001603067c23 */ /* 0x004fca0008000006 */
[----:B------:R-:W-:-:S05]  /*15a40*/  F2FP.SATFINITE.E5M2.F32.PACK_AB_MERGE_C R3, RZ, R6, RZ ;  /* 0x00000006ff03723e */ /* 0x000fca00048060ff */
[----:B------:R0:W-:Y:S01]  /*15a50*/  @!P2 STG.E.U8 desc[UR20][R24.64+0xf8], R3 ;  /* 0x0000f8031800a986 */ /* 0x0001e2000c101114 */
[----:B------:R-:W-:Y:S05]  /*15a60*/  @P1 BRA `(.L_x_289) ;  /* 0x0000000000041947 */ /* 0x000fea0003800000 */
[----:B------:R2:W5:Y:S02]  /*15a70*/  LDG.E.U8 R2, desc[UR20][R4.64+0xf9] ;  /* 0x0000f91404027981 */ /* 0x000564000c1e1100 */
.L_x_289:
[----:B------:R-:W-:Y:S05]  /*15a80*/  BSYNC B1 ;  /* 0x0000000000017941 */ /* 0x000fea0003800000 */
.L_x_288:
[----:B------:R-:W2:Y:S01]  /*15a90*/  LDL.LU R7, [R1+0x254] ;  /* 0x0002540001077983 */ /* 0x000ea20000300800 */
[----:B-----5:R-:W-:Y:S01]  /*15aa0*/  LOP3.LUT R2, R2, 0xff, RZ, 0xc0, !PT ;  /* 0x000000ff02027812 */ /* 0x020fe200078ec0ff */
[----:B------:R-:W-:Y:S01]  /*15ab0*/  BSSY B1, `(.L_x_290) ;  /* 0x0000013000017945 */ /* 0x000fe20003800000 */
[----:B--234-:R-:W-:Y:S02]  /*15ac0*/  IADD3 R5, P0, R33, 0x80, RZ ;  /* 0x0000008021057810 */ /* 0x01cfe40007f1e0ff */
[----:B------:R-:W-:-:S03]  /*15ad0*/  F2FP.F16.E5M2.UNPACK_B R2, R2 ;  /* 0x00000002ff02723e */ /* 0x000fc600020004ff */
[----:B0-----:R-:W-:Y:S01]  /*15ae0*/  IMAD.X R3, RZ, RZ, R35, P0 ;  /* 0x000000ffff037224 */ /* 0x001fe200000e0623 */
[----:B------:R-:W-:Y:S01]  /*15af0*/  ISETP.GE.AND P0, PT, R32, 0x81, PT ;  /* 0x000000812000780c */ /* 0x000fe20003f06270 */
[----:B------:R-:W-:Y:S02]  /*15b00*/  HADD2.F32 R2, -RZ, R2.H0_H0 ;  /* 0x20000002ff027230 */ /* 0x000fe40000004100 */
[----:B------:R-:W-:Y:S01]  /*15b10*/  IMAD R6, R3, UR6, RZ ;  /* 0x0000000603067c24 */ /* 0x000fe2000f8e02ff */
[----:B------:R-:W-:Y:S02]  /*15b20*/  ISETP.LT.OR P3, PT, R0, 0x1, !P0 ;  /* 0x000000010000780c */ /* 0x000fe40004761670 */
[----:B------:R-:W-:Y:S01]  /*15b30*/  FMUL R4, R2, UR23 ;  /* 0x0000001702047c20 */ /* 0x000fe20008400000 */
[----:B------:R-:W-:-:S04]  /*15b40*/  IMAD.WIDE.U32 R2, R5, UR6, R36 ;  /* 0x0000000605027c25 */ /* 0x000fc8000f8e0024 */
[----:B------:R-:W-:Y:S01]  /*15b50*/  IMAD R5, R5, UR7, R6 ;  /* 0x0000000705057c24 */ /* 0x000fe2000f8e0206 */
[----:B------:R-:W-:-:S04]  /*15b60*/  IADD3 R2, P2, R2, UR10, RZ ;  /* 0x0000000a02027c10 */ /* 0x000fc8000ff5e0ff */
[----:B------:R-:W-:Y:S01]  /*15b70*/  IADD3.X R3, R3, UR11, R5, P2, !PT ;  /* 0x0000000b03037c10 */ /* 0x000fe200097fe405 */
[----:B------:R-:W-:-:S05]  /*15b80*/  FFMA R4, R7, UR22, R4 ;  /* 0x0000001607047c23 */ /* 0x000fca0008000004 */
[----:B------:R-:W-:Y:S02]  /*15b90*/  F2FP.SATFINITE.E5M2.F32.PACK_AB_MERGE_C R7, RZ, R4, RZ ;  /* 0x00000004ff07723e */ /* 0x000fe400048060ff */
[----:B------:R-:W-:-:S03]  /*15ba0*/  PRMT R4, RZ, 0x7610, R4 ;  /* 0x00007610ff047816 */ /* 0x000fc60000000004 */
[----:B------:R0:W-:Y:S01]  /*15bb0*/  @!P1 STG.E.U8 desc[UR20][R24.64+0xf9], R7 ;  /* 0x0000f90718009986 */ /* 0x0001e2000c101114 */
[----:B------:R-:W-:Y:S05]  /*15bc0*/  @P3 BRA `(.L_x_291) ;  /* 0x0000000000043947 */ /* 0x000fea0003800000 */
[----:B------:R2:W5:Y:S02]  /*15bd0*/  LDG.E.U8 R4, desc[UR20][R2.64] ;  /* 0x0000001402047981 */ /* 0x000564000c1e1100 */
.L_x_291:
[----:B------:R-:W-:Y:S05]  /*15be0*/  BSYNC B1 ;  /* 0x0000000000017941 */ /* 0x000fea0003800000 */
.L_x_290:
[----:B------:R-:W3:Y:S01]  /*15bf0*/  LDL.LU R5, [R1+0x258] ;  /* 0x0002580001057983 */ /* 0x000ee20000300800 */
        /* <DEDUP_REMOVED lines=12> */
.L_x_293:
[----:B------:R-:W-:Y:S05]  /*15cc0*/  BSYNC B1 ;  /* 0x0000000000017941 */ /* 0x000fea0003800000 */
.L_x_292:
[----:B---3--:R-:W3:Y:S01]  /*15cd0*/  LDL.LU R5, [R1+0x25c] ;  /* 0x00025c0001057983 */ /* 0x008ee20000300800 */
[----:B-----5:R-:W-:Y:S01]  /*15ce0*/  LOP3.LUT R4, R4, 0xff, RZ, 0xc0, !PT ;  /* 0x000000ff04047812 */ /* 0x020fe200078ec0ff */
[----:B------:R-:W-:Y:S01]  /*15cf0*/  BSSY B1, `(.L_x_294) ;  /* 0x0000013000017945 */ /* 0x000fe20003800000 */
[----:B------:R-:W-:Y:S02]  /*15d00*/  IADD3 R33, P1, R33, 0x88, RZ ;  /* 0x0000008821217810 */ /* 0x000fe40007f3e0ff */
[----:B------:R-:W-:Y:S02]  /*15d10*/  F2FP.F16.E5M2.UNPACK_B R4, R4 ;  /* 0x00000004ff04723e */ /* 0x000fe400020004ff */
[----:B------:R-:W-:Y:S01]  /*15d20*/  PRMT R6, RZ, 0x7610, R6 ;  /* 0x00007610ff067816 */ /* 0x000fe20000000006 */
[----:B------:R-:W-:Y:S01]  /*15d30*/  IMAD.X R34, RZ, RZ, R35, P1 ;  /* 0x000000ffff227224 */ /* 0x000fe200008e0623 */
[----:B------:R-:W-:Y:S01]  /*15d40*/  ISETP.GE.AND P1, PT, R32, 0x89, PT ;  /* 0x000000892000780c */ /* 0x000fe20003f26270 */
[----:B------:R-:W-:-:S02]  /*15d50*/  HADD2.F32 R4, -RZ, R4.H0_H0 ;  /* 0x20000004ff047230 */ /* 0x000fc40000004100 */
[----:B------:R-:W-:Y:S01]  /*15d60*/  IMAD R34, R34, UR6, RZ ;  /* 0x0000000622227c24 */ /* 0x000fe2000f8e02ff */
[----:B------:R-:W-:Y:S01]  /*15d70*/  ISETP.LT.OR P5, PT, R0, 0x1, !P1 ;  /* 0x000000010000780c */ /* 0x000fe20004fa1670 */
[----:B------:R-:W-:-:S04]  /*15d80*/  IMAD.WIDE.U32 R36, R33, UR6, R36 ;  /* 0x0000000621247c25 */ /* 0x000fc8000f8e0024 */
[----:B------:R-:W-:Y:S01]  /*15d90*/  FMUL R4, R4, UR23 ;  /* 0x0000001704047c20 */ /* 0x000fe20008400000 */
[----:B------:R-:W-:-:S03]  /*15da0*/  IMAD R33, R33, UR7, R34 ;  /* 0x0000000721217c24 */ /* 0x000fc6000f8e0222 */
[----:B---3--:R-:W-:Y:S01]  /*15db0*/  FFMA R5, R5, UR22, R4 ;  /* 0x0000001605057c23 */ /* 0x008fe20008000004 */
[----:B------:R-:W-:-:S04]  /*15dc0*/  IADD3 R4, P3, R36, UR10, RZ ;  /* 0x0000000a24047c10 */ /* 0x000fc8000ff7e0ff */
[----:B0-----:R-:W-:Y:S02]  /*15dd0*/  F2FP.SATFINITE.E5M2.F32.PACK_AB_MERGE_C R7, RZ, R5, RZ ;  /* 0x00000005ff07723e */ /* 0x001fe400048060ff */
[----:B------:R-:W-:-:S03]  /*15de0*/  IADD3.X R5, R37, UR11, R33, P3, !PT ;  /* 0x0000000b25057c10 */ /* 0x000fc60009ffe421 */
[----:B------:R0:W-:Y:S01]  /*15df0*/  @!P2 STG.E.U8 desc[UR20][R28.64+0x1], R7 ;  /* 0x000001071c00a986 */ /* 0x0001e2000c101114 */
[----:B------:R-:W-:Y:S05]  /*15e00*/  @P5 BRA `(.L_x_295) ;  /* 0x0000000000045947 */ /* 0x000fea0003800000 */
[----:B------:R3:W5:Y:S02]  /*15e10*/  LDG.E.U8 R6, desc[UR20][R4.64] ;  /* 0x0000001404067981 */ /* 0x000764000c1e1100 */
.L_x_295:
[----:B------:R-:W-:Y:S05]  /*15e20*/  BSYNC B1 ;  /* 0x0000000000017941 */ /* 0x000fea0003800000 */
.L_x_294:
        /* <DEDUP_REMOVED lines=13> */
.L_x_297:
[----:B------:R-:W-:Y:S05]  /*15f00*/  BSYNC B1 ;  /* 0x0000000000017941 */ /* 0x000fea0003800000 */
.L_x_296:
        /* <DEDUP_REMOVED lines=13> */
.L_x_299:
[----:B------:R-:W-:Y:S05]  /*15fe0*/  BSYNC B1 ;  /* 0x0000000000017941 */ /* 0x000fea0003800000 */
.L_x_298:
        /* <DEDUP_REMOVED lines=13> */
.L_x_301:
[----:B------:R-:W-:Y:S05]  /*160c0*/  BSYNC B1 ;  /* 0x0000000000017941 */ /* 0x000fea0003800000 */
.L_x_300:
        /* <DEDUP_REMOVED lines=13> */
.L_x_303:
[----:B------:R-:W-:Y:S05]  /*161a0*/  BSYNC B1 ;  /* 0x0000000000017941 */ /* 0x000fea0003800000 */
.L_x_302:
        /* <DEDUP_REMOVED lines=13> */
.L_x_305:
[----:B------:R-:W-:Y:S05]  /*16280*/  BSYNC B1 ;  /* 0x0000000000017941 */ /* 0x000fea0003800000 */
.L_x_304:
        /* <DEDUP_REMOVED lines=13> */
.L_x_307:
[----:B------:R-:W-:Y:S05]  /*16360*/  BSYNC B1 ;  /* 0x0000000000017941 */ /* 0x000fea0003800000 */
.L_x_306:
        /* <DEDUP_REMOVED lines=13> */
.L_x_309:
[----:B------:R-:W-:Y:S05]  /*16440*/  BSYNC B1 ;  /* 0x0000000000017941 */ /* 0x000fea0003800000 */
.L_x_308:
        /* <DEDUP_REMOVED lines=13> */
.L_x_311:
[----:B------:R-:W-:Y:S05]  /*16520*/  BSYNC B1 ;  /* 0x0000000000017941 */ /* 0x000fea0003800000 */
.L_x_310:
        /* <DEDUP_REMOVED lines=13> */
.L_x_313:
[----:B------:R-:W-:Y:S05]  /*16600*/  BSYNC B1 ;  /* 0x0000000000017941 */ /* 0x000fea0003800000 */
.L_x_312:
        /* <DEDUP_REMOVED lines=13> */
.L_x_315:
[----:B------:R-:W-:Y:S05]  /*166e0*/  BSYNC B1 ;  /* 0x0000000000017941 */ /* 0x000fea0003800000 */
.L_x_314:
        /* <DEDUP_REMOVED lines=13> */
.L_x_317:
[----:B------:R-:W-:Y:S05]  /*167c0*/  BSYNC B1 ;  /* 0x0000000000017941 */ /* 0x000fea0003800000 */
.L_x_316:
        /* <DEDUP_REMOVED lines=13> */
.L_x_319:
[----:B------:R-:W-:Y:S05]  /*168a0*/  BSYNC B1 ;  /* 0x0000000000017941 */ /* 0x000fea0003800000 */
.L_x_318:
        /* <DEDUP_REMOVED lines=13> */
.L_x_321:
[----:B------:R-:W-:Y:S05]  /*16980*/  BSYNC B1 ;  /* 0x0000000000017941 */ /* 0x000fea0003800000 */
.L_x_320:
        /* <DEDUP_REMOVED lines=13> */
.L_x_323:
[----:B------:R-:W-:Y:S05]  /*16a60*/  BSYNC B1 ;  /* 0x0000000000017941 */ /* 0x000fea0003800000 */
.L_x_322:
        /* <DEDUP_REMOVED lines=13> */
.L_x_325:
[----:B------:R-:W-:Y:S05]  /*16b40*/  BSYNC B1 ;  /* 0x0000000000017941 */ /* 0x000fea0003800000 */
.L_x_324:
        /* <DEDUP_REMOVED lines=13> */
.L_x_327:
[----:B------:R-:W-:Y:S05]  /*16c20*/  BSYNC B1 ;  /* 0x0000000000017941 */ /* 0x000fea0003800000 */
.L_x_326:
        /* <DEDUP_REMOVED lines=13> */
.L_x_329:
[----:B------:R-:W-:Y:S05]  /*16d00*/  BSYNC B1 ;  /* 0x0000000000017941 */ /* 0x000fea0003800000 */
.L_x_328:
        /* <DEDUP_REMOVED lines=13> */
.L_x_331:
[----:B------:R-:W-:Y:S05]  /*16de0*/  BSYNC B1 ;  /* 0x0000000000017941 */ /* 0x000fea0003800000 */
.L_x_330:
        /* <DEDUP_REMOVED lines=13> */
.L_x_333:
[----:B------:R-:W-:Y:S05]  /*16ec0*/  BSYNC B1 ;  /* 0x0000000000017941 */ /* 0x000fea0003800000 */
.L_x_332:
        /* <DEDUP_REMOVED lines=13> */
.L_x_335:
[----:B------:R-:W-:Y:S05]  /*16fa0*/  BSYNC B1 ;  /* 0x0000000000017941 */ /* 0x000fea0003800000 */
.L_x_334:
        /* <DEDUP_REMOVED lines=13> */
.L_x_337:
[----:B------:R-:W-:Y:S05]  /*17080*/  BSYNC B1 ;  /* 0x0000000000017941 */ /* 0x000fea0003800000 */
.L_x_336:
        /* <DEDUP_REMOVED lines=13> */
.L_x_339:
[----:B------:R-:W-:Y:S05]  /*17160*/  BSYNC B1 ;  /* 0x0000000000017941 */ /* 0x000fea0003800000 */
.L_x_338:
        /* <DEDUP_REMOVED lines=13> */
.L_x_341:
[----:B------:R-:W-:Y:S05]  /*17240*/  BSYNC B1 ;  /* 0x0000000000017941 */ /* 0x000fea0003800000 */
.L_x_340:
        /* <DEDUP_REMOVED lines=13> */
.L_x_343:
[----:B------:R-:W-:Y:S05]  /*17320*/  BSYNC B1 ;  /* 0x0000000000017941 */ /* 0x000fea0003800000 */
.L_x_342:
        /* <DEDUP_REMOVED lines=13> */
.L_x_345:
[----:B------:R-:W-:Y:S05]  /*17400*/  BSYNC B1 ;  /* 0x0000000000017941 */ /* 0x000fea0003800000 */
.L_x_344:
        /* <DEDUP_REMOVED lines=13> */
.L_x_347:
[----:B------:R-:W-:Y:S05]  /*174e0*/  BSYNC B1 ;  /* 0x0000000000017941 */ /* 0x000fea0003800000 */
.L_x_346:
        /* <DEDUP_REMOVED lines=13> */
.L_x_349:
[----:B------:R-:W-:Y:S05]  /*175c0*/  BSYNC B1 ;  /* 0x0000000000017941 */ /* 0x000fea0003800000 */
.L_x_348:
        /* <DEDUP_REMOVED lines=13> */
.L_x_351:
[----:B------:R-:W-:Y:S05]  /*176a0*/  BSYNC B1 ;  /* 0x0000000000017941 */ /* 0x000fea0003800000 */
.L_x_350:
        /* <DEDUP_REMOVED lines=13> */
.L_x_353:
[----:B------:R-:W-:Y:S05]  /*17780*/  BSYNC B1 ;  /* 0x0000000000017941 */ /* 0x000fea0003800000 */
.L_x_352:
        /* <DEDUP_REMOVED lines=13> */
.L_x_355:
[----:B------:R-:W-:Y:S05]  /*17860*/  BSYNC B1 ;  /* 0x0000000000017941 */ /* 0x000fea0003800000 */
.L_x_354:
        /* <DEDUP_REMOVED lines=13> */
.L_x_357:
[----:B------:R-:W-:Y:S05]  /*17940*/  BSYNC B1 ;  /* 0x0000000000017941 */ /* 0x000fea0003800000 */
.L_x_356:
        /* <DEDUP_REMOVED lines=13> */
.L_x_359:
[----:B------:R-:W-:Y:S05]  /*17a20*/  BSYNC B1 ;  /* 0x0000000000017941 */ /* 0x000fea0003800000 */
.L_x_358:
        /* <DEDUP_REMOVED lines=13> */
.L_x_361:
[----:B------:R-:W-:Y:S05]  /*17b00*/  BSYNC B1 ;  /* 0x0000000000017941 */ /* 0x000fea0003800000 */
.L_x_360:
        /* <DEDUP_REMOVED lines=13> */
.L_x_363:
[----:B------:R-:W-:Y:S05]  /*17be0*/  BSYNC B1 ;  /* 0x0000000000017941 */ /* 0x000fea0003800000 */
.L_x_362:
        /* <DEDUP_REMOVED lines=13> */
.L_x_365:
[----:B------:R-:W-:Y:S05]  /*17cc0*/  BSYNC B1 ;  /* 0x0000000000017941 */ /* 0x000fea0003800000 */
.L_x_364:
        /* <DEDUP_REMOVED lines=13> */
.L_x_367:
[----:B------:R-:W-:Y:S05]  /*17da0*/  BSYNC B1 ;  /* 0x0000000000017941 */ /* 0x000fea0003800000 */
.L_x_366:
        /* <DEDUP_REMOVED lines=13> */
.L_x_369:
[----:B------:R-:W-:Y:S05]  /*17e80*/  BSYNC B1 ;  /* 0x0000000000017941 */ /* 0x000fea0003800000 */
.L_x_368:
        /* <DEDUP_REMOVED lines=13> */
.L_x_371:
[----:B------:R-:W-:Y:S05]  /*17f60*/  BSYNC B1 ;  /* 0x0000000000017941 */ /* 0x000fea0003800000 */
.L_x_370:
        /* <DEDUP_REMOVED lines=13> */
.L_x_373:
[----:B------:R-:W-:Y:S05]  /*18040*/  BSYNC B1 ;  /* 0x0000000000017941 */ /* 0x000fea0003800000 */
.L_x_372:
        /* <DEDUP_REMOVED lines=13> */
.L_x_375:
[----:B------:R-:W-:Y:S05]  /*18120*/  BSYNC B1 ;  /* 0x0000000000017941 */ /* 0x000fea0003800000 */
.L_x_374:
        /* <DEDUP_REMOVED lines=13> */
.L_x_377:
[----:B------:R-:W-:Y:S05]  /*18200*/  BSYNC B1 ;  /* 0x0000000000017941 */ /* 0x000fea0003800000 */
.L_x_376:
        /* <DEDUP_REMOVED lines=13> */
.L_x_379:
[----:B------:R-:W-:Y:S05]  /*182e0*/  BSYNC B1 ;  /* 0x0000000000017941 */ /* 0x000fea0003800000 */
.L_x_378:
        /* <DEDUP_REMOVED lines=13> */
.L_x_381:
[----:B------:R-:W-:Y:S05]  /*183c0*/  BSYNC B1 ;  /* 0x0000000000017941 */ /* 0x000fea0003800000 */
.L_x_380:
        /* <DEDUP_REMOVED lines=13> */
.L_x_383:
[----:B------:R-:W-:Y:S05]  /*184a0*/  BSYNC B1 ;  /* 0x0000000000017941 */ /* 0x000fea0003800000 */
.L_x_382:
        /* <DEDUP_REMOVED lines=13> */
.L_x_385:
[----:B------:R-:W-:Y:S05]  /*18580*/  BSYNC B1 ;  /* 0x0000000000017941 */ /* 0x000fea0003800000 */
.L_x_384:
        /* <DEDUP_REMOVED lines=13> */
.L_x_387:
[----:B------:R-:W-:Y:S05]  /*18660*/  BSYNC B1 ;  /* 0x0000000000017941 */ /* 0x000fea0003800000 */
.L_x_386:
        /* <DEDUP_REMOVED lines=13> */
.L_x_389:
[----:B------:R-:W-:Y:S05]  /*18740*/  BSYNC B1 ;  /* 0x0000000000017941 */ /* 0x000fea0003800000 */
.L_x_388:
        /* <DEDUP_REMOVED lines=13> */
.L_x_391:
[----:B------:R-:W-:Y:S05]  /*18820*/  BSYNC B1 ;  /* 0x0000000000017941 */ /* 0x000fea0003800000 */
.L_x_390:
        /* <DEDUP_REMOVED lines=13> */
.L_x_393:
[----:B------:R-:W-:Y:S05]  /*18900*/  BSYNC B1 ;  /* 0x0000000000017941 */ /* 0x000fea0003800000 */
.L_x_392:
        /* <DEDUP_REMOVED lines=13> */
.L_x_395:
[----:B------:R-:W-:Y:S05]  /*189e0*/  BSYNC B1 ;  /* 0x0000000000017941 */ /* 0x000fea0003800000 */
.L_x_394:
        /* <DEDUP_REMOVED lines=13> */
.L_x_397:
[----:B------:R-:W-:Y:S05]  /*18ac0*/  BSYNC B1 ;  /* 0x0000000000017941 */ /* 0x000fea0003800000 */
.L_x_396:
        /* <DEDUP_REMOVED lines=13> */
.L_x_399:
[----:B------:R-:W-:Y:S05]  /*18ba0*/  BSYNC B1 ;  /* 0x0000000000017941 */ /* 0x000fea0003800000 */
.L_x_398:
        /* <DEDUP_REMOVED lines=13> */
.L_x_401:
[----:B------:R-:W-:Y:S05]  /*18c80*/  BSYNC B1 ;  /* 0x0000000000017941 */ /* 0x000fea0003800000 */
.L_x_400:
        /* <DEDUP_REMOVED lines=13> */
.L_x_403:
[----:B------:R-:W-:Y:S05]  /*18d60*/  BSYNC B1 ;  /* 0x0000000000017941 */ /* 0x000fea0003800000 */
.L_x_402:
        /* <DEDUP_REMOVED lines=13> */
.L_x_405:
[----:B------:R-:W-:Y:S05]  /*18e40*/  BSYNC B1 ;  /* 0x0000000000017941 */ /* 0x000fea0003800000 */
.L_x_404:
        /* <DEDUP_REMOVED lines=13> */
.L_x_407:
[----:B------:R-:W-:Y:S05]  /*18f20*/  BSYNC B1 ;  /* 0x0000000000017941 */ /* 0x000fea0003800000 */
.L_x_406:
        /* <DEDUP_REMOVED lines=13> */
.L_x_409:
[----:B------:R-:W-:Y:S05]  /*19000*/  BSYNC B1 ;  /* 0x0000000000017941 */ /* 0x000fea0003800000 */
.L_x_408:
        /* <DEDUP_REMOVED lines=13> */
.L_x_411:
[----:B------:R-:W-:Y:S05]  /*190e0*/  BSYNC B1 ;  /* 0x0000000000017941 */ /* 0x000fea0003800000 */
.L_x_410:
        /* <DEDUP_REMOVED lines=13> */
.L_x_413:
[----:B------:R-:W-:Y:S05]  /*191c0*/  BSYNC B1 ;  /* 0x0000000000017941 */ /* 0x000fea0003800000 */
.L_x_412:
        /* <DEDUP_REMOVED lines=13> */
.L_x_415:
[----:B------:R-:W-:Y:S05]  /*192a0*/  BSYNC B1 ;  /* 0x0000000000017941 */ /* 0x000fea0003800000 */
.L_x_414:
        /* <DEDUP_REMOVED lines=13> */
.L_x_417:
[----:B------:R-:W-:Y:S05]  /*19380*/  BSYNC B1 ;  /* 0x0000000000017941 */ /* 0x000fea0003800000 */
.L_x_416:
        /* <DEDUP_REMOVED lines=13> */
.L_x_419:
[----:B------:R-:W-:Y:S05]  /*19460*/  BSYNC B1 ;  /* 0x0000000000017941 */ /* 0x000fea0003800000 */
.L_x_418:
        /* <DEDUP_REMOVED lines=13> */
.L_x_421:
[----:B------:R-:W-:Y:S05]  /*19540*/  BSYNC B1 ;  /* 0x0000000000017941 */ /* 0x000fea0003800000 */
.L_x_420:
        /* <DEDUP_REMOVED lines=13> */
.L_x_423:
[----:B------:R-:W-:Y:S05]  /*19620*/  BSYNC B1 ;  /* 0x0000000000017941 */ /* 0x000fea0003800000 */
.L_x_422:
        /* <DEDUP_REMOVED lines=13> */
.L_x_425:
[----:B------:R-:W-:Y:S05]  /*19700*/  BSYNC B1 ;  /* 0x0000000000017941 */ /* 0x000fea0003800000 */
.L_x_424:
        /* <DEDUP_REMOVED lines=13> */
.L_x_427:
[----:B------:R-:W-:Y:S05]  /*197e0*/  BSYNC B1 ;  /* 0x0000000000017941 */ /* 0x000fea0003800000 */
.L_x_426:
        /* <DEDUP_REMOVED lines=13> */
.L_x_429:
[----:B------:R-:W-:Y:S05]  /*198c0*/  BSYNC B1 ;  /* 0x0000000000017941 */ /* 0x000fea0003800000 */
.L_x_428:
        /* <DEDUP_REMOVED lines=13> */
.L_x_431:
[----:B------:R-:W-:Y:S05]  /*199a0*/  BSYNC B1 ;  /* 0x0000000000017941 */ /* 0x000fea0003800000 */
.L_x_430:
        /* <DEDUP_REMOVED lines=13> */
.L_x_433:
[----:B------:R-:W-:Y:S05]  /*19a80*/  BSYNC B1 ;  /* 0x0000000000017941 */ /* 0x000fea0003800000 */
.L_x_432:
        /* <DEDUP_REMOVED lines=13> */
.L_x_435:
[----:B------:R-:W-:Y:S05]  /*19b60*/  BSYNC B1 ;  /* 0x0000000000017941 */ /* 0x000fea0003800000 */
.L_x_434:
        /* <DEDUP_REMOVED lines=13> */
.L_x_437:
[----:B------:R-:W-:Y:S05]  /*19c40*/  BSYNC B1 ;  /* 0x0000000000017941 */ /* 0x000fea0003800000 */
.L_x_436:
        /* <DEDUP_REMOVED lines=13> */
.L_x_439:
[----:B------:R-:W-:Y:S05]  /*19d20*/  BSYNC B1 ;  /* 0x0000000000017941 */ /* 0x000fea0003800000 */
.L_x_438:
        /* <DEDUP_REMOVED lines=13> */
.L_x_441:
[----:B------:R-:W-:Y:S05]  /*19e00*/  BSYNC B1 ;  /* 0x0000000000017941 */ /* 0x000fea0003800000 */
.L_x_440:
        /* <DEDUP_REMOVED lines=13> */
.L_x_443:
[----:B------:R-:W-:Y:S05]  /*19ee0*/  BSYNC B1 ;  /* 0x0000000000017941 */ /* 0x000fea0003800000 */
.L_x_442:
        /* <DEDUP_REMOVED lines=13> */
.L_x_445:
[----:B------:R-:W-:Y:S05]  /*19fc0*/  BSYNC B1 ;  /* 0x0000000000017941 */ /* 0x000fea0003800000 */
.L_x_444:
        /* <DEDUP_REMOVED lines=13> */
.L_x_447:
[----:B------:R-:W-:Y:S05]  /*1a0a0*/  BSYNC B1 ;  /* 0x0000000000017941 */ /* 0x000fea0003800000 */
.L_x_446:
        /* <DEDUP_REMOVED lines=13> */
.L_x_449:
[----:B------:R-:W-:Y:S05]  /*1a180*/  BSYNC B1 ;  /* 0x0000000000017941 */ /* 0x000fea0003800000 */
.L_x_448:
        /* <DEDUP_REMOVED lines=13> */
.L_x_451:
[----:B------:R-:W-:Y:S05]  /*1a260*/  BSYNC B1 ;  /* 0x0000000000017941 */ /* 0x000fea0003800000 */
.L_x_450:
        /* <DEDUP_REMOVED lines=13> */
.L_x_453:
[----:B------:R-:W-:Y:S05]  /*1a340*/  BSYNC B1 ;  /* 0x0000000000017941 */ /* 0x000fea0003800000 */
.L_x_452:
        /* <DEDUP_REMOVED lines=13> */
.L_x_455:
[----:B------:R-:W-:Y:S05]  /*1a420*/  BSYNC B1 ;  /* 0x0000000000017941 */ /* 0x000fea0003800000 */
.L_x_454:
        /* <DEDUP_REMOVED lines=13> */
.L_x_457:
[----:B------:R-:W-:Y:S05]  /*1a500*/  BSYNC B1 ;  /* 0x0000000000017941 */ /* 0x000fea0003800000 */
.L_x_456:
        /* <DEDUP_REMOVED lines=13> */
.L_x_459:
[----:B------:R-:W-:Y:S05]  /*1a5e0*/  BSYNC B1 ;  /* 0x0000000000017941 */ /* 0x000fea0003800000 */
.L_x_458:
        /* <DEDUP_REMOVED lines=13> */
.L_x_461:
[----:B------:R-:W-:Y:S05]  /*1a6c0*/  BSYNC B1 ;  /* 0x0000000000017941 */ /* 0x000fea0003800000 */
.L_x_460:
        /* <DEDUP_REMOVED lines=13> */
.L_x_463:
[----:B------:R-:W-:Y:S05]  /*1a7a0*/  BSYNC B1 ;  /* 0x0000000000017941 */ /* 0x000fea0003800000 */
.L_x_462:
        /* <DEDUP_REMOVED lines=13> */
.L_x_465:
[----:B------:R-:W-:Y:S05]  /*1a880*/  BSYNC B1 ;  /* 0x0000000000017941 */ /* 0x000fea0003800000 */
.L_x_464:
        /* <DEDUP_REMOVED lines=13> */
.L_x_467:
[----:B------:R-:W-:Y:S05]  /*1a960*/  BSYNC B1 ;  /* 0x0000000000017941 */ /* 0x000fea0003800000 */
.L_x_466:
        /* <DEDUP_REMOVED lines=13> */
.L_x_469:
[----:B------:R-:W-:Y:S05]  /*1aa40*/  BSYNC B1 ;  /* 0x0000000000017941 */ /* 0x000fea0003800000 */
.L_x_468:
        /* <DEDUP_REMOVED lines=13> */
.L_x_471:
[----:B------:R-:W-:Y:S05]  /*1ab20*/  BSYNC B1 ;  /* 0x0000000000017941 */ /* 0x000fea0003800000 */
.L_x_470:
        /* <DEDUP_REMOVED lines=13> */
.L_x_473:
[----:B------:R-:W-:Y:S05]  /*1ac00*/  BSYNC B1 ;  /* 0x0000000000017941 */ /* 0x000fea0003800000 */
.L_x_472:
        /* <DEDUP_REMOVED lines=13> */
.L_x_475:
[----:B------:R-:W-:Y:S05]  /*1ace0*/  BSYNC B1 ;  /* 0x0000000000017941 */ /* 0x000fea0003800000 */
.L_x_474:
        /* <DEDUP_REMOVED lines=13> */
.L_x_477:
[----:B------:R-:W-:Y:S05]  /*1adc0*/  BSYNC B1 ;  /* 0x0000000000017941 */ /* 0x000fea0003800000 */
.L_x_476:
        /* <DEDUP_REMOVED lines=13> */
.L_x_479:
[----:B------:R-:W-:Y:S05]  /*1aea0*/  BSYNC B1 ;  /* 0x0000000000017941 */ /* 0x000fea0003800000 */
.L_x_478:
        /* <DEDUP_REMOVED lines=13> */
.L_x_481:
[----:B------:R-:W-:Y:S05]  /*1af80*/  BSYNC B1 ;  /* 0x0000000000017941 */ /* 0x000fea0003800000 */
.L_x_480:
        /* <DEDUP_REMOVED lines=13> */
.L_x_483:
[----:B------:R-:W-:Y:S05]  /*1b060*/  BSYNC B1 ;  /* 0x0000000000017941 */ /* 0x000fea0003800000 */
.L_x_482:
        /* <DEDUP_REMOVED lines=13> */
.L_x_485:
[----:B------:R-:W-:Y:S05]  /*1b140*/  BSYNC B1 ;  /* 0x0000000000017941 */ /* 0x000fea0003800000 */
.L_x_484:
        /* <DEDUP_REMOVED lines=13> */
.L_x_487:
[----:B------:R-:W-:Y:S05]  /*1b220*/  BSYNC B1 ;  /* 0x0000000000017941 */ /* 0x000fea0003800000 */
.L_x_486:
        /* <DEDUP_REMOVED lines=13> */
.L_x_489:
[----:B------:R-:W-:Y:S05]  /*1b300*/  BSYNC B1 ;  /* 0x0000000000017941 */ /* 0x000fea0003800000 */
.L_x_488:
        /* <DEDUP_REMOVED lines=13> */
.L_x_491:
[----:B------:R-:W-:Y:S05]  /*1b3e0*/  BSYNC B1 ;  /* 0x0000000000017941 */ /* 0x000fea0003800000 */
.L_x_490:
        /* <DEDUP_REMOVED lines=13> */
.L_x_493:
[----:B------:R-:W-:Y:S05]  /*1b4c0*/  BSYNC B1 ;  /* 0x0000000000017941 */ /* 0x000fea0003800000 */
.L_x_492:
        /* <DEDUP_REMOVED lines=13> */
.L_x_495:
[----:B------:R-:W-:Y:S05]  /*1b5a0*/  BSYNC B1 ;  /* 0x0000000000017941 */ /* 0x000fea0003800000 */
.L_x_494:
        /* <DEDUP_REMOVED lines=13> */
.L_x_497:
[----:B------:R-:W-:Y:S05]  /*1b680*/  BSYNC B1 ;  /* 0x0000000000017941 */ /* 0x000fea0003800000 */
.L_x_496:
        /* <DEDUP_REMOVED lines=13> */
.L_x_499:
[----:B------:R-:W-:Y:S05]  /*1b760*/  BSYNC B1 ;  /* 0x0000000000017941 */ /* 0x000fea0003800000 */
.L_x_498:
        /* <DEDUP_REMOVED lines=13> */
.L_x_501:
[----:B------:R-:W-:Y:S05]  /*1b840*/  BSYNC B1 ;  /* 0x0000000000017941 */ /* 0x000fea0003800000 */
.L_x_500:
        /* <DEDUP_REMOVED lines=13> */
.L_x_503:
[----:B------:R-:W-:Y:S05]  /*1b920*/  BSYNC B1 ;  /* 0x0000000000017941 */ /* 0x000fea0003800000 */
.L_x_502:
        /* <DEDUP_REMOVED lines=13> */
.L_x_505:
[----:B------:R-:W-:Y:S05]  /*1ba00*/  BSYNC B1 ;  /* 0x0000000000017941 */ /* 0x000fea0003800000 */
.L_x_504:
        /* <DEDUP_REMOVED lines=13> */
.L_x_507:
[----:B------:R-:W-:Y:S05]  /*1bae0*/  BSYNC B1 ;  /* 0x0000000000017941 */ /* 0x000fea0003800000 */
.L_x_506:
        /* <DEDUP_REMOVED lines=13> */
.L_x_509:
[----:B------:R-:W-:Y:S05]  /*1bbc0*/  BSYNC B1 ;  /* 0x0000000000017941 */ /* 0x000fea0003800000 */
.L_x_508:
        /* <DEDUP_REMOVED lines=13> */
.L_x_511:
[----:B------:R-:W-:Y:S05]  /*1bca0*/  BSYNC B1 ;  /* 0x0000000000017941 */ /* 0x000fea0003800000 */
.L_x_510:
        /* <DEDUP_REMOVED lines=13> */
.L_x_513:
[----:B------:R-:W-:Y:S05]  /*1bd80*/  BSYNC B1 ;  /* 0x0000000000017941 */ /* 0x000fea0003800000 */
.L_x_512:
        /* <DEDUP_REMOVED lines=13> */
.L_x_515:
[----:B------:R-:W-:Y:S05]  /*1be60*/  BSYNC B1 ;  /* 0x0000000000017941 */ /* 0x000fea0003800000 */
.L_x_514:
        /* <DEDUP_REMOVED lines=13> */
.L_x_517:
[----:B------:R-:W-:Y:S05]  /*1bf40*/  BSYNC B1 ;  /* 0x0000000000017941 */ /* 0x000fea0003800000 */
.L_x_516:
        /* <DEDUP_REMOVED lines=13> */
.L_x_519:
[----:B------:R-:W-:Y:S05]  /*1c020*/  BSYNC B1 ;  /* 0x0000000000017941 */ /* 0x000fea0003800000 */
.L_x_518:
        /* <DEDUP_REMOVED lines=13> */
.L_x_521:
[----:B------:R-:W-:Y:S05]  /*1c100*/  BSYNC B1 ;  /* 0x0000000000017941 */ /* 0x000fea0003800000 */
.L_x_520:
        /* <DEDUP_REMOVED lines=13> */
.L_x_523:
[----:B------:R-:W-:Y:S05]  /*1c1e0*/  BSYNC B1 ;  /* 0x0000000000017941 */ /* 0x000fea0003800000 */
.L_x_522:
        /* <DEDUP_REMOVED lines=13> */
.L_x_525:
[----:B------:R-:W-:Y:S05]  /*1c2c0*/  BSYNC B1 ;  /* 0x0000000000017941 */ /* 0x000fea0003800000 */
.L_x_524:
        /* <DEDUP_REMOVED lines=13> */
.L_x_527:
[----:B------:R-:W-:Y:S05]  /*1c3a0*/  BSYNC B1 ;  /* 0x0000000000017941 */ /* 0x000fea0003800000 */
.L_x_526:
        /* <DEDUP_REMOVED lines=13> */
.L_x_529:
[----:B------:R-:W-:Y:S05]  /*1c480*/  BSYNC B1 ;  /* 0x0000000000017941 */ /* 0x000fea0003800000 */
.L_x_528:
        /* <DEDUP_REMOVED lines=13> */
.L_x_531:
[----:B------:R-:W-:Y:S05]  /*1c560*/  BSYNC B1 ;  /* 0x0000000000017941 */ /* 0x000fea0003800000 */
.L_x_530:
        /* <DEDUP_REMOVED lines=13> */
.L_x_533:
[----:B------:R-:W-:Y:S05]  /*1c640*/  BSYNC B1 ;  /* 0x0000000000017941 */ /* 0x000fea0003800000 */
.L_x_532:
        /* <DEDUP_REMOVED lines=13> */
.L_x_535:
[----:B------:R-:W-:Y:S05]  /*1c720*/  BSYNC B1 ;  /* 0x0000000000017941 */ /* 0x000fea0003800000 */
.L_x_534:
        /* <DEDUP_REMOVED lines=13> */
.L_x_537:
[----:B------:R-:W-:Y:S05]  /*1c800*/  BSYNC B1 ;  /* 0x0000000000017941 */ /* 0x000fea0003800000 */
.L_x_536:
        /* <DEDUP_REMOVED lines=13> */
.L_x_539:
[----:B------:R-:W-:Y:S05]  /*1c8e0*/  BSYNC B1 ;  /* 0x0000000000017941 */ /* 0x000fea0003800000 */
.L_x_538:
        /* <DEDUP_REMOVED lines=13> */
.L_x_541:
[----:B------:R-:W-:Y:S05]  /*1c9c0*/  BSYNC B1 ;  /* 0x0000000000017941 */ /* 0x000fea0003800000 */
.L_x_540:
[----:B--234-:R-:W2:Y:S01]  /*1c9d0*/  LDL.LU R3, [R1+0x44c] ;  /* 0x00044c0001037983 */ /* 0x01cea20000300800 */
        /* <DEDUP_REMOVED lines=12> */
.L_x_543:
[----:B------:R-:W-:Y:S05]  /*1caa0*/  BSYNC B1 ;  /* 0x0000000000017941 */ /* 0x000fea0003800000 */
.L_x_542:
[----:B--2---:R-:W2:Y:S01]  /*1cab0*/  LDL.LU R3, [R1+0x450] ;  /* 0x0004500001037983 */ /* 0x004ea20000300800 */
        /* <DEDUP_REMOVED lines=12> */
.L_x_545:
[----:B------:R-:W-:Y:S05]  /*1cb80*/  BSYNC B1 ;  /* 0x0000000000017941 */ /* 0x000fea0003800000 */
.L_x_544:
[----:B------:R-:W-:Y:S05]  /*1cb90*/  @P1 BRA `(.L_x_546) ;  /* 0x00000048008c1947 */ /* 0x000fea0003800000 */
[----:B------:R-:W2:Y:S01]  /*1cba0*/  LDL.LU R2, [R1+0x454] ;  /* 0x0004540001027983 */ /* 0x000ea20000300800 */
[----:B-----5:R-:W-:-:S04]  /*1cbb0*/  LOP3.LUT R0, R0, 0xff, RZ, 0xc0, !PT ;  /* 0x000000ff00007812 */ /* 0x020fc800078ec0ff */
[----:B------:R-:W-:-:S05]  /*1cbc0*/  F2FP.F16.E5M2.UNPACK_B R0, R0 ;  /* 0x00000000ff00723e */ /* 0x000fca00020004ff */
[----:B------:R-:W-:-:S05]  /*1cbd0*/  HADD2.F32 R0, -RZ, R0.H0_H0 ;  /* 0x20000000ff007230 */ /* 0x000fca0000004100 */
[----:B------:R-:W-:-:S04]  /*1cbe0*/  FMUL R0, R0, UR23 ;  /* 0x0000001700007c20 */ /* 0x000fc80008400000 */
[----:B--2---:R-:W-:-:S05]  /*1cbf0*/  FFMA R0, R2, UR22, R0 ;  /* 0x0000001602007c23 */ /* 0x004fca0008000000 */
[----:B------:R-:W-:-:S05]  /*1cc00*/  F2FP.SATFINITE.E5M2.F32.PACK_AB_MERGE_C R3, RZ, R0, RZ ;  /* 0x00000000ff03723e */ /* 0x000fca00048060ff */
[----:B------:R2:W-:Y:S01]  /*1cc10*/  STG.E.U8 desc[UR20][R26.64+0xf9], R3 ;  /* 0x0000f9031a007986 */ /* 0x0005e2000c101114 */
[----:B------:R-:W-:Y:S05]  /*1cc20*/  BRA `(.L_x_546) ;  /* 0x0000004800687947 */ /* 0x000fea0003800000 */
.L_x_33:
[----:B------:R-:W-:Y:S01]  /*1cc30*/  ISETP.GE.AND P3, PT, R32, 0x1, PT ;  /* 0x000000012000780c */ /* 0x000fe20003f66270 */
[----:B------:R-:W-:Y:S01]  /*1cc40*/  FMUL R4, R4, UR22 ;  /* 0x0000001604047c20 */ /* 0x000fe20008400000 */
[----:B------:R-:W2:Y:S02]  /*1cc50*/  LDL.LU R35, [R1+0x200] ;  /* 0x0002000001237983 */ /* 0x000ea40000300800 */
[----:B------:R-:W-:Y:S02]  /*1cc60*/  ISETP.LT.OR P0, PT, R0, 0x1, !P3 ;  /* 0x000000010000780c */ /* 0x000fe40005f01670 */
[----:B------:R-:W-:Y:S01]  /*1cc70*/  F2FP.SATFINITE.E5M2.F32.PACK_AB_MERGE_C R4, RZ, R4, RZ ;  /* 0x00000004ff04723e */ /* 0x000fe200048060ff */
[----:B------:R-:W-:Y:S01]  /*1cc80*/  FMUL R5, R5, UR22 ;  /* 0x0000001605057c20 */ /* 0x000fe20008400000 */
[----:B------:R-:W-:Y:S01]  /*1cc90*/  ISETP.GE.AND P2, PT, R32, 0x9, PT ;  /* 0x000000092000780c */ /* 0x000fe20003f46270 */
[----:B------:R-:W-:Y:S01]  /*1cca0*/  FMUL R6, R6, UR22 ;  /* 0x0000001606067c20 */ /* 0x000fe20008400000 */
[----:B------:R-:W-:Y:S01]  /*1ccb0*/  FMUL R7, R7, UR22 ;  /* 0x0000001607077c20 */ /* 0x000fe20008400000 */
[----:B------:R-:W-:Y:S01]  /*1ccc0*/  ISETP.LT.OR P1, PT, R0, 0x9, !P3 ;  /* 0x000000090000780c */ /* 0x000fe20005f21670 */
[----:B------:R-:W-:Y:S01]  /*1ccd0*/  FMUL R8, R8, UR22 ;  /* 0x0000001608087c20 */ /* 0x000fe20008400000 */
[----:B------:R-:W-:Y:S01]  /*1cce0*/  FMUL R9, R9, UR22 ;  /* 0x0000001609097c20 */ /* 0x000fe20008400000 */
[----:B------:R-:W-:Y:S01]  /*1ccf0*/  FMUL R10, R10, UR22 ;  /* 0x000000160a0a7c20 */ /* 0x000fe20008400000 */
[----:B------:R-:W-:Y:S01]  /*1cd00*/  FMUL R11, R11, UR22 ;  /* 0x000000160b0b7c20 */ /* 0x000fe20008400000 */
[----:B------:R-:W-:Y:S01]  /*1cd10*/  FMUL R12, R12, UR22 ;  /* 0x000000160c0c7c20 */ /* 0x000fe20008400000 */
[----:B------:R-:W-:Y:S01]  /*1cd20*/  @!P0 STG.E.U8 desc[UR20][R2.64], R4 ;  /* 0x0000000402008986 */ /* 0x000fe2000c101114 */
[----:B------:R-:W-:-:S02]  /*1cd30*/  ISETP.LT.OR P0, PT, R0, 0x2, !P3 ;  /* 0x000000020000780c */ /* 0x000fc40005f01670 */
[----:B------:R-:W-:Y:S01]  /*1cd40*/  F2FP.SATFINITE.E5M2.F32.PACK_AB_MERGE_C R5, RZ, R5, RZ ;  /* 0x00000005ff05723e */ /* 0x000fe200048060ff */
[----:B------:R-:W-:Y:S01]  /*1cd50*/  FMUL R13, R13, UR22 ;  /* 0x000000160d0d7c20 */ /* 0x000fe20008400000 */
[----:B------:R-:W-:Y:S01]  /*1cd60*/  F2FP.SATFINITE.E5M2.F32.PACK_AB_MERGE_C R6, RZ, R6, RZ ;  /* 0x00000006ff06723e */ /* 0x000fe200048060ff */
[----:B------:R-:W-:Y:S01]  /*1cd70*/  FMUL R14, R14, UR22 ;  /* 0x000000160e0e7c20 */ /* 0x000fe20008400000 */
[----:B------:R-:W-:Y:S01]  /*1cd80*/  FMUL R15, R15, UR22 ;  /* 0x000000160f0f7c20 */ /* 0x000fe20008400000 */
[----:B------:R-:W-:Y:S01]  /*1cd90*/  FMUL R16, R16, UR22 ;  /* 0x0000001610107c20 */ /* 0x000fe20008400000 */
[----:B------:R-:W-:Y:S01]  /*1cda0*/  FMUL R17, R17, UR22 ;  /* 0x0000001611117c20 */ /* 0x000fe20008400000 */
[----:B------:R-:W-:Y:S01]  /*1cdb0*/  FMUL R18, R18, UR22 ;  /* 0x0000001612127c20 */ /* 0x000fe20008400000 */
[----:B------:R-:W-:Y:S01]  /*1cdc0*/  FMUL R19, R19, UR22 ;  /* 0x0000001613137c20 */ /* 0x000fe20008400000 */
[----:B------:R-:W-:Y:S01]  /*1cdd0*/  FMUL R20, R20, UR22 ;  /* 0x0000001614147c20 */ /* 0x000fe20008400000 */
[----:B------:R-:W-:Y:S01]  /*1cde0*/  FMUL R21, R21, UR22 ;  /* 0x0000001615157c20 */ /* 0x000fe20008400000 */
[----:B------:R0:W-:Y:S01]  /*1cdf0*/  @!P0 STG.E.U8 desc[UR20][R2.64+0x1], R5 ;  /* 0x0000010502008986 */ /* 0x0001e2000c101114 */
[----:B------:R-:W-:-:S02]  /*1ce00*/  ISETP.LT.OR P0, PT, R0, 0x1, !P2 ;  /* 0x000000010000780c */ /* 0x000fc40005701670 */
[----:B------:R-:W-:Y:S01]  /*1ce10*/  F2FP.SATFINITE.E5M2.F32.PACK_AB_MERGE_C R7, RZ, R7, RZ ;  /* 0x00000007ff07723e */ /* 0x000fe200048060ff */
[----:B------:R-:W4:Y:S01]  /*1ce20*/  LDL.LU R34, [R1+0x204] ;  /* 0x0002040001227983 */ /* 0x000f220000300800 */
[----:B------:R-:W-:Y:S02]  /*1ce30*/  F2FP.SATFINITE.E5M2.F32.PACK_AB_MERGE_C R8, RZ, R8, RZ ;  /* 0x00000008ff08723e */ /* 0x000fe400048060ff */
[----:B------:R-:W-:Y:S01]  /*1ce40*/  F2FP.SATFINITE.E5M2.F32.PACK_AB_MERGE_C R9, RZ, R9, RZ ;  /* 0x00000009ff09723e */ /* 0x000fe200048060ff */
[----:B------:R-:W5:Y:S01]  /*1ce50*/  LDL.LU R38, [R1+0x208] ;  /* 0x0002080001267983 */ /* 0x000f620000300800 */
[----:B------:R-:W-:Y:S02]  /*1ce60*/  ISETP.LT.OR P5, PT, R0, 0xa, !P2 ;  /* 0x0000000a0000780c */ /* 0x000fe400057a1670 */
[----:B------:R-:W-:Y:S01]  /*1ce70*/  F2FP.SATFINITE.E5M2.F32.PACK_AB_MERGE_C R10, RZ, R10, RZ ;  /* 0x0000000aff0a723e */ /* 0x000fe200048060ff */
[----:B------:R-:W-:Y:S01]  /*1ce80*/  FMUL R22, R22, UR22 ;  /* 0x0000001616167c20 */ /* 0x000fe20008400000 */
[----:B------:R-:W-:Y:S01]  /*1ce90*/  F2FP.SATFINITE.E5M2.F32.PACK_AB_MERGE_C R11, RZ, R11, RZ ;  /* 0x0000000bff0b723e */ /* 0x000fe200048060ff */
[----:B------:R-:W-:Y:S01]  /*1cea0*/  @!P0 STG.E.U8 desc[UR20][R24.64], R6 ;  /* 0x0000000618008986 */ /* 0x000fe2000c101114 */
[----:B------:R-:W-:-:S02]  /*1ceb0*/  ISETP.LT.OR P0, PT, R0, 0x2, !P2 ;  /* 0x000000020000780c */ /* 0x000fc40005701670 */
[----:B------:R-:W-:Y:S01]  /*1cec0*/  F2FP.SATFINITE.E5M2.F32.PACK_AB_MERGE_C R12, RZ, R12, RZ ;  /* 0x0000000cff0c723e */ /* 0x000fe200048060ff */
[----:B------:R-:W3:Y:S01]  /*1ced0*/  LDL.LU R37, [R1+0x20c] ;  /* 0x00020c0001257983 */ /* 0x000ee20000300800 */
[----:B------:R-:W-:Y:S02]  /*1cee0*/  F2FP.SATFINITE.E5M2.F32.PACK_AB_MERGE_C R13, RZ, R13, RZ ;  /* 0x0000000dff0d723e */ /* 0x000fe400048060ff */
[----:B------:R-:W-:Y:S01]  /*1cef0*/  F2FP.SATFINITE.E5M2.F32.PACK_AB_MERGE_C R14, RZ, R14, RZ ;  /* 0x0000000eff0e723e */ /* 0x000fe200048060ff */
[----:B------:R-:W-:Y:S01]  /*1cf00*/  FMUL R23, R23, UR22 ;  /* 0x0000001617177c20 */ /* 0x000fe20008400000 */
[----:B------:R-:W-:Y:S01]  /*1cf10*/  F2FP.SATFINITE.E5M2.F32.PACK_AB_MERGE_C R15, RZ, R15, RZ ;  /* 0x0000000fff0f723e */ /* 0x000fe200048060ff */
[----:B------:R-:W4:Y:S04]  /*1cf20*/  LDL.LU R33, [R1+0x210] ;  /* 0x0002100001217983 */ /* 0x000f280000300800 */
[----:B------:R1:W-:Y:S01]  /*1cf30*/  @!P0 STG.E.U8 desc[UR20][R24.64+0x1], R7 ;  /* 0x0000010718008986 */ /* 0x0003e2000c101114 */
[----:B------:R-:W-:-:S03]  /*1cf40*/  ISETP.LT.OR P0, PT, R0, 0xa, !P3 ;  /* 0x0000000a0000780c */ /* 0x000fc60005f01670 */
[----:B------:R-:W-:Y:S01]  /*1cf50*/  @!P1 STG.E.U8 desc[UR20][R2.64+0x8], R8 ;  /* 0x0000080802009986 */ /* 0x000fe2000c101114 */
[----:B------:R-:W-:Y:S02]  /*1cf60*/  ISETP.LT.OR P1, PT, R0, 0x9, !P2 ;  /* 0x000000090000780c */ /* 0x000fe40005721670 */
[----:B------:R-:W-:Y:S01]  /*1cf70*/  F2FP.SATFINITE.E5M2.F32.PACK_AB_MERGE_C R16, RZ, R16, RZ ;  /* 0x00000010ff10723e */ /* 0x000fe200048060ff */
[----:B------:R-:W-:Y:S01]  /*1cf80*/  FMUL R152, R152, UR22 ;  /* 0x0000001698987c20 */ /* 0x000fe20008400000 */
[----:B------:R-:W-:Y:S01]  /*1cf90*/  F2FP.SATFINITE.E5M2.F32.PACK_AB_MERGE_C R17, RZ, R17, RZ ;  /* 0x00000011ff11723e */ /* 0x000fe200048060ff */
[----:B------:R-:W3:Y:S04]  /*1cfa0*/  LDL.LU R31, [R1+0x214] ;  /* 0x00021400011f7983 */ /* 0x000ee80000300800 */
[----:B------:R-:W-:Y:S01]  /*1cfb0*/  @!P0 STG.E.U8 desc[UR20][R2.64+0x9], R9 ;  /* 0x0000090902008986 */ /* 0x000fe2000c101114 */
[----:B------:R-:W-:-:S03]  /*1cfc0*/  ISETP.LT.OR P0, PT, R0, 0x11, !P3 ;  /* 0x000000110000780c */ /* 0x000fc60005f01670 */
[----:B------:R-:W-:Y:S01]  /*1cfd0*/  @!P1 STG.E.U8 desc[UR20][R24.64+0x8], R10 ;  /* 0x0000080a18009986 */ /* 0x000fe2000c101114 */
[----:B------:R-:W-:-:S03]  /*1cfe0*/  ISETP.LT.OR P1, PT, R0, 0x12, !P3 ;  /* 0x000000120000780c */ /* 0x000fc60005f21670 */
[----:B------:R-:W-:Y:S01]  /*1cff0*/  @!P5 STG.E.U8 desc[UR20][R24.64+0x9], R11 ;  /* 0x0000090b1800d986 */ /* 0x000fe2000c101114 */
[C---:B------:R-:W-:Y:S02]  /*1d000*/  ISETP.LT.OR P5, PT, R0.reuse, 0x11, !P2 ;  /* 0x000000110000780c */ /* 0x040fe400057a1670 */
[----:B------:R-:W-:Y:S01]  /*1d010*/  F2FP.SATFINITE.E5M2.F32.PACK_AB_MERGE_C R18, RZ, R18, RZ ;  /* 0x00000012ff12723e */ /* 0x000fe200048060ff */
[----:B------:R-:W3:Y:S01]  /*1d020*/  LDL.LU R30, [R1+0x218] ;  /* 0x00021800011e7983 */ /* 0x000ee20000300800 */
[----:B------:R-:W-:Y:S01]  /*1d030*/  F2FP.SATFINITE.E5M2.F32.PACK_AB_MERGE_C R19, RZ, R19, RZ ;  /* 0x00000013ff13723e */ /* 0x000fe200048060ff */
[----:B------:R-:W-:Y:S01]  /*1d040*/  FMUL R153, R153, UR22 ;  /* 0x0000001699997c20 */ /* 0x000fe20008400000 */
[----:B------:R-:W-:Y:S01]  /*1d050*/  F2FP.SATFINITE.E5M2.F32.PACK_AB_MERGE_C R20, RZ, R20, RZ ;  /* 0x00000014ff14723e */ /* 0x000fe200048060ff */
[----:B------:R-:W-:Y:S01]  /*1d060*/  @!P0 STG.E.U8 desc[UR20][R2.64+0x10], R12 ;  /* 0x0000100c02008986 */ /* 0x000fe2000c101114 */
[----:B------:R-:W-:Y:S01]  /*1d070*/  ISETP.LT.OR P0, PT, R0, 0x12, !P2 ;  /* 0x000000120000780c */ /* 0x000fe20005701670 */
[----:B------:R-:W-:Y:S01]  /*1d080*/  FMUL R154, R154, UR22 ;  /* 0x000000169a9a7c20 */ /* 0x000fe20008400000 */
[----:B------:R-:W-:Y:S01]  /*1d090*/  F2FP.SATFINITE.E5M2.F32.PACK_AB_MERGE_C R21, RZ, R21, RZ ;  /* 0x00000015ff15723e */ /* 0x000fe200048060ff */
[----:B------:R-:W-:Y:S01]  /*1d0a0*/  @!P1 STG.E.U8 desc[UR20][R2.64+0x11], R13 ;  /* 0x0000110d02009986 */ /* 0x000fe2000c101114 */
[C---:B------:R-:W-:Y:S01]  /*1d0b0*/  ISETP.LT.OR P1, PT, R0.reuse, 0x19, !P3 ;  /* 0x000000190000780c */ /* 0x040fe20005f21670 */
[----:B------:R-:W-:Y:S01]  /*1d0c0*/  FMUL R155, R155, UR22 ;  /* 0x000000169b9b7c20 */ /* 0x000fe20008400000 */
[----:B------:R-:W-:Y:S01]  /*1d0d0*/  F2FP.SATFINITE.E5M2.F32.PACK_AB_MERGE_C R22, RZ, R22, RZ ;  /* 0x00000016ff16723e */ /* 0x000fe200048060ff */
[----:B------:R-:W-:Y:S01]  /*1d0e0*/  @!P5 STG.E.U8 desc[UR20][R24.64+0x10], R14 ;  /* 0x0000100e1800d986 */ /* 0x000fe2000c101114 */
[----:B------:R-:W-:Y:S01]  /*1d0f0*/  ISETP.LT.OR P5, PT, R0, 0x1a, !P3 ;  /* 0x0000001a0000780c */ /* 0x000fe20005fa1670 */
[----:B------:R-:W-:Y:S01]  /*1d100*/  FMUL R156, R156, UR22 ;  /* 0x000000169c9c7c20 */ /* 0x000fe20008400000 */
[----:B------:R-:W-:Y:S01]  /*1d110*/  F2FP.SATFINITE.E5M2.F32.PACK_AB_MERGE_C R23, RZ, R23, RZ ;  /* 0x00000017ff17723e */ /* 0x000fe200048060ff */
[----:B------:R-:W-:Y:S01]  /*1d120*/  FMUL R157, R157, UR22 ;  /* 0x000000169d9d7c20 */ /* 0x000fe20008400000 */
[----:B------:R-:W-:Y:S01]  /*1d130*/  F2FP.SATFINITE.E5M2.F32.PACK_AB_MERGE_C R152, RZ, R152, RZ ;  /* 0x00000098ff98723e */ /* 0x000fe200048060ff */
[----:B------:R-:W-:Y:S01]  /*1d140*/  @!P0 STG.E.U8 desc[UR20][R24.64+0x11], R15 ;  /* 0x0000110f18008986 */ /* 0x000fe2000c101114 */
[----:B------:R-:W-:Y:S01]  /*1d150*/  ISETP.LT.OR P0, PT, R0, 0x19, !P2 ;  /* 0x000000190000780c */ /* 0x000fe20005701670 */
[----:B------:R-:W-:Y:S01]  /*1d160*/  FMUL R158, R158, UR22 ;  /* 0x000000169e9e7c20 */ /* 0x000fe20008400000 */
[C---:B------:R-:W-:Y:S01]  /*1d170*/  ISETP.LT.OR P6, PT, R0.reuse, 0x2a, !P2 ;  /* 0x0000002a0000780c */ /* 0x040fe200057c1670 */
        /* <DEDUP_REMOVED lines=57> */
[----:B0-----:R-:W-:Y:S01]  /*1d510*/  F2FP.SATFINITE.E5M2.F32.PACK_AB_MERGE_C R5, RZ, R168, RZ ;  /* 0x000000a8ff05723e */ /* 0x001fe200048060ff */
[----:B------:R-:W-:Y:S01]  /*1d520*/  @!P1 STG.E.U8 desc[UR20][R2.64+0x31], R157 ;  /* 0x0000319d02009986 */ /* 0x000fe2000c101114 */
[C---:B------:R-:W-:Y:S01]  /*1d530*/  ISETP.LT.OR P1, PT, R0.reuse, 0x3a, !P3 ;  /* 0x0000003a0000780c */ /* 0x040fe20005f21670 */
[----:B------:R-:W-:Y:S01]  /*1d540*/  FMUL R175, R175, UR22 ;  /* 0x00000016afaf7c20 */ /* 0x000fe20008400000 */
[----:B------:R-:W-:Y:S01]  /*1d550*/  F2FP.SATFINITE.E5M2.F32.PACK_AB_MERGE_C R169, RZ, R169, RZ ;  /* 0x000000a9ffa9723e */ /* 0x000fe200048060ff */
[----:B------:R-:W-:Y:S01]  /*1d560*/  @!P5 STG.E.U8 desc[UR20][R24.64+0x30], R158 ;  /* 0x0000309e1800d986 */ /* 0x000fe2000c101114 */
[----:B------:R-:W-:Y:S01]  /*1d570*/  ISETP.LT.OR P5, PT, R0, 0x39, !P2 ;  /* 0x000000390000780c */ /* 0x000fe200057a1670 */
[----:B------:R-:W-:Y:S01]  /*1d580*/  FMUL R176, R176, UR22 ;  /* 0x00000016b0b07c20 */ /* 0x000fe20008400000 */
[----:B-1----:R-:W-:Y:S01]  /*1d590*/  F2FP.SATFINITE.E5M2.F32.PACK_AB_MERGE_C R7, RZ, R170, RZ ;  /* 0x000000aaff07723e */ /* 0x002fe200048060ff */
        /* <DEDUP_REMOVED lines=23> */
[----:B------:R-:W-:Y:S01]  /*1d710*/  FMUL R183, R183, UR22 ;  /* 0x00000016b7b77c20 */ /* 0x000fe20008400000 */
        /* <DEDUP_REMOVED lines=12> */
[----:B------:R0:W-:Y:S01]  /*1d7e0*/  @!P0 STG.E.U8 desc[UR20][R2.64+0x48], R5 ;  /* 0x0000480502008986 */ /* 0x0001e2000c101114 */
[----:B------:R-:W-:Y:S01]  /*1d7f0*/  ISETP.LT.OR P0, PT, R0, 0x51, !P3 ;  /* 0x000000510000780c */ /* 0x000fe20005f01670 */
[----:B------:R-:W-:Y:S01]  /*1d800*/  FMUL R188, R188, UR22 ;  /* 0x00000016bcbc7c20 */ /* 0x000fe20008400000 */
[----:B------:R-:W-:Y:S01]  /*1d810*/  F2FP.SATFINITE.E5M2.F32.PACK_AB_MERGE_C R185, RZ, R185, RZ ;  /* 0x000000b9ffb9723e */ /* 0x000fe200048060ff */
[----:B------:R-:W-:Y:S01]  /*1d820*/  @!P1 STG.E.U8 desc[UR20][R2.64+0x49], R169 ;  /* 0x000049a902009986 */ /* 0x000fe2000c101114 */
[C---:B------:R-:W-:Y:S01]  /*1d830*/  ISETP.LT.OR P1, PT, R0.reuse, 0x52, !P3 ;  /* 0x000000520000780c */ /* 0x040fe20005f21670 */
[----:B------:R-:W-:Y:S01]  /*1d840*/  FMUL R189, R189, UR22 ;  /* 0x00000016bdbd7c20 */ /* 0x000fe20008400000 */
[----:B------:R-:W-:Y:S01]  /*1d850*/  F2FP.SATFINITE.E5M2.F32.PACK_AB_MERGE_C R187, RZ, R187, RZ ;  /* 0x000000bbffbb723e */ /* 0x000fe200048060ff */
[----:B------:R1:W-:Y:S01]  /*1d860*/  @!P5 STG.E.U8 desc[UR20][R24.64+0x48], R7 ;  /* 0x000048071800d986 */ /* 0x0003e2000c101114 */
[----:B------:R-:W-:Y:S01]  /*1d870*/  ISETP.LT.OR P5, PT, R0, 0x51, !P2 ;  /* 0x000000510000780c */ /* 0x000fe200057a1670 */
[----:B------:R-:W-:Y:S01]  /*1d880*/  FMUL R190, R190, UR22 ;  /* 0x00000016bebe7c20 */ /* 0x000fe20008400000 */
[----:B------:R-:W-:Y:S01]  /*1d890*/  FMUL R191, R191, UR22 ;  /* 0x00000016bfbf7c20 */ /* 0x000fe20008400000 */
[----:B0-----:R-:W-:Y:S01]  /*1d8a0*/  F2FP.SATFINITE.E5M2.F32.PACK_AB_MERGE_C R5, RZ, R172, RZ ;  /* 0x000000acff05723e */ /* 0x001fe200048060ff */
[----:B------:R-:W-:Y:S01]  /*1d8b0*/  @!P6 STG.E.U8 desc[UR20][R24.64+0x49], R171 ;  /* 0x000049ab1800e986 */ /* 0x000fe2000c101114 */
[----:B------:R-:W-:Y:S01]  /*1d8c0*/  ISETP.LT.OR P6, PT, R0, 0x52, !P2 ;  /* 0x000000520000780c */ /* 0x000fe200057c1670 */
[----:B------:R-:W-:Y:S01]  /*1d8d0*/  FMUL R192, R192, UR22 ;  /* 0x00000016c0c07c20 */ /* 0x000fe20008400000 */
[----:B------:R-:W-:Y:S01]  /*1d8e0*/  F2FP.SATFINITE.E5M2.F32.PACK_AB_MERGE_C R189, RZ, R189, RZ ;  /* 0x000000bdffbd723e */ /* 0x000fe200048060ff */
[----:B------:R0:W-:Y:S01]  /*1d8f0*/  @!P0 STG.E.U8 desc[UR20][R2.64+0x50], R5 ;  /* 0x0000500502008986 */ /* 0x0001e2000c101114 */
[C---:B------:R-:W-:Y:S01]  /*1d900*/  ISETP.LT.OR P0, PT, R0.reuse, 0x59, !P3 ;  /* 0x000000590000780c */ /* 0x040fe20005f01670 */
[----:B------:R-:W-:Y:S01]  /*1d910*/  FMUL R193, R193, UR22 ;  /* 0x00000016c1c17c20 */ /* 0x000fe20008400000 */
[----:B-1----:R-:W-:Y:S01]  /*1d920*/  F2FP.SATFINITE.E5M2.F32.PACK_AB_MERGE_C R7, RZ, R174, RZ ;  /* 0x000000aeff07723e */ /* 0x002fe200048060ff */
[----:B------:R-:W-:Y:S01]  /*1d930*/  @!P1 STG.E.U8 desc[UR20][R2.64+0x51], R173 ;  /* 0x000051ad02009986 */ /* 0x000fe2000c101114 */
[----:B------:R-:W-:Y:S01]  /*1d940*/  ISETP.LT.OR P1, PT, R0, 0x5a, !P3 ;  /* 0x0000005a0000780c */ /* 0x000fe20005f21670 */
        /* <DEDUP_REMOVED lines=8> */
[C---:B------:R-:W-:Y:S01]  /*1d9d0*/  ISETP.LT.OR P6, PT, R0.reuse, 0x5a, !P2 ;  /* 0x0000005a0000780c */ /* 0x040fe200057c1670 */
[----:B------:R-:W-:Y:S01]  /*1d9e0*/  FMUL R197, R197, UR22 ;  /* 0x00000016c5c57c20 */ /* 0x000fe20008400000 */
[----:B------:R-:W-:Y:S01]  /*1d9f0*/  F2FP.SATFINITE.E5M2.F32.PACK_AB_MERGE_C R193, RZ, R193, RZ ;  /* 0x000000c1ffc1723e */ /* 0x000fe200048060ff */
[----:B------:R0:W-:Y:S01]  /*1da00*/  @!P0 STG.E.U8 desc[UR20][R2.64+0x58], R5 ;  /* 0x0000580502008986 */ /* 0x0001e2000c101114 */
[----:B------:R-:W-:Y:S01]  /*1da10*/  ISETP.LT.OR P0, PT, R0, 0x61, !P3 ;  /* 0x000000610000780c */ /* 0x000fe20005f01670 */
[----:B------:R-:W-:Y:S01]  /*1da20*/  FMUL R198, R198, UR22 ;  /* 0x00000016c6c67c20 */ /* 0x000fe20008400000 */
[----:B-1----:R-:W-:Y:S01]  /*1da30*/  F2FP.SATFINITE.E5M2.F32.PACK_AB_MERGE_C R7, RZ, R178, RZ ;  /* 0x000000b2ff07723e */ /* 0x002fe200048060ff */
[----:B------:R-:W-:Y:S01]  /*1da40*/  @!P1 STG.E.U8 desc[UR20][R2.64+0x59], R177 ;  /* 0x000059b102009986 */ /* 0x000fe2000c101114 */
[C---:B------:R-:W-:Y:S01]  /*1da50*/  ISETP.LT.OR P1, PT, R0.reuse, 0x62, !P3 ;  /* 0x000000620000780c */ /* 0x040fe20005f21670 */
[----:B------:R-:W-:Y:S01]  /*1da60*/  FMUL R199, R199, UR22 ;  /* 0x00000016c7c77c20 */ /* 0x000fe20008400000 */
[----:B------:R-:W-:Y:S01]  /*1da70*/  F2FP.SATFINITE.E5M2.F32.PACK_AB_MERGE_C R195, RZ, R195, RZ ;  /* 0x000000c3ffc3723e */ /* 0x000fe200048060ff */
[----:B------:R1:W-:Y:S01]  /*1da80*/  @!P5 STG.E.U8 desc[UR20][R24.64+0x58], R7 ;  /* 0x000058071800d986 */ /* 0x0003e2000c101114 */
[----:B------:R-:W-:Y:S01]  /*1da90*/  ISETP.LT.OR P5, PT, R0, 0x61, !P2 ;  /* 0x000000610000780c */ /* 0x000fe200057a1670 */
[----:B------:R-:W-:Y:S01]  /*1daa0*/  FMUL R200, R200, UR22 ;  /* 0x00000016c8c87c20 */ /* 0x000fe20008400000 */
[----:B------:R-:W-:Y:S01]  /*1dab0*/  F2FP.SATFINITE.E5M2.F32.PACK_AB_MERGE_C R197, RZ, R197, RZ ;  /* 0x000000c5ffc5723e */ /* 0x000fe200048060ff */
[----:B------:R-:W-:Y:S01]  /*1dac0*/  @!P6 STG.E.U8 desc[UR20][R24.64+0x59], R179 ;  /* 0x000059b31800e986 */ /* 0x000fe2000c101114 */
[----:B0-----:R-:W-:Y:S01]  /*1dad0*/  F2FP.SATFINITE.E5M2.F32.PACK_AB_MERGE_C R5, RZ, R180, RZ ;  /* 0x000000b4ff05723e */ /* 0x001fe200048060ff */
[----:B------:R-:W-:Y:S01]  /*1dae0*/  FMUL R201, R201, UR22 ;  /* 0x00000016c9c97c20 */ /* 0x000fe20008400000 */
        /* <DEDUP_REMOVED lines=20> */
[----:B------:R-:W-:Y:S01]  /*1dc30*/  FMUL R208, R208, UR22 ;  /* 0x00000016d0d07c20 */ /* 0x000fe20008400000 */
        /* <DEDUP_REMOVED lines=96> */
[----:B--2---:R-:W-:Y:S01]  /*1e240*/  FMUL R4, R35, UR22 ;  /* 0x0000001623047c20 */ /* 0x004fe20008400000 */
[----:B------:R-:W-:Y:S01]  /*1e250*/  FMUL R236, R236, UR22 ;  /* 0x00000016ecec7c20 */ /* 0x000fe20008400000 */
[----:B------:R1:W-:Y:S01]  /*1e260*/  @!P5 STG.E.U8 desc[UR20][R24.64+0x90], R7 ;  /* 0x000090071800d986 */ /* 0x0003e2000c101114 */
[----:B------:R-:W-:Y:S01]  /*1e270*/  ISETP.LT.OR P5, PT, R0, 0x99, !P2 ;  /* 0x000000990000780c */ /* 0x000fe200057a1670 */
[----:B------:R-:W-:Y:S01]  /*1e280*/  FMUL R237, R237, UR22 ;  /* 0x00000016eded7c20 */ /* 0x000fe20008400000 */
[----:B------:R-:W-:Y:S01]  /*1e290*/  F2FP.SATFINITE.E5M2.F32.PACK_AB_MERGE_C R233, RZ, R233, RZ ;  /* 0x000000e9ffe9723e */ /* 0x000fe200048060ff */
[----:B------:R-:W-:Y:S01]  /*1e2a0*/  @!P6 STG.E.U8 desc[UR20][R24.64+0x91], R207 ;  /* 0x000091cf1800e986 */ /* 0x000fe2000c101114 */
[----:B0-----:R-:W-:-:S02]  /*1e2b0*/  F2FP.SATFINITE.E5M2.F32.PACK_AB_MERGE_C R5, RZ, R208, RZ ;  /* 0x000000d0ff05723e */ /* 0x001fc400048060ff */
[----:B------:R-:W-:Y:S01]  /*1e2c0*/  ISETP.LT.OR P6, PT, R0, 0x9a, !P2 ;  /* 0x0000009a0000780c */ /* 0x000fe200057c1670 */
[----:B------:R-:W2:Y:S01]  /*1e2d0*/  LDL.LU R36, [R1+0x21c] ;  /* 0x00021c0001247983 */ /* 0x000ea20000300800 */
[----:B------:R-:W-:-:S03]  /*1e2e0*/  F2FP.SATFINITE.E5M2.F32.PACK_AB_MERGE_C R235, RZ, R235, RZ ;  /* 0x000000ebffeb723e */ /* 0x000fc600048060ff */
[----:B------:R0:W-:Y:S01]  /*1e2f0*/  @!P0 STG.E.U8 desc[UR20][R2.64+0x98], R5 ;  /* 0x0000980502008986 */ /* 0x0001e2000c101114 */
[C---:B------:R-:W-:Y:S02]  /*1e300*/  ISETP.LT.OR P0, PT, R0.reuse, 0xa1, !P3 ;  /* 0x000000a10000780c */ /* 0x040fe40005f01670 */
[----:B-1----:R-:W-:Y:S01]  /*1e310*/  F2FP.SATFINITE.E5M2.F32.PACK_AB_MERGE_C R7, RZ, R210, RZ ;  /* 0x000000d2ff07723e */ /* 0x002fe200048060ff */
[----:B------:R-:W-:Y:S01]  /*1e320*/  @!P1 STG.E.U8 desc[UR20][R2.64+0x99], R209 ;  /* 0x000099d102009986 */ /* 0x000fe2000c101114 */
[----:B------:R-:W-:-:S03]  /*1e330*/  ISETP.LT.OR P1, PT, R0, 0xa2, !P3 ;  /* 0x000000a20000780c */ /* 0x000fc60005f21670 */
[----:B------:R1:W-:Y:S01]  /*1e340*/  @!P5 STG.E.U8 desc[UR20][R24.64+0x98], R7 ;  /* 0x000098071800d986 */ /* 0x0003e2000c101114 */
[C---:B------:R-:W-:Y:S02]  /*1e350*/  ISETP.LT.OR P5, PT, R0.reuse, 0xa1, !P2 ;  /* 0x000000a10000780c */ /* 0x040fe400057a1670 */
[----:B0-----:R-:W-:Y:S01]  /*1e360*/  F2FP.SATFINITE.E5M2.F32.PACK_AB_MERGE_C R5, RZ, R212, RZ ;  /* 0x000000d4ff05723e */ /* 0x001fe200048060ff */
[----:B------:R-:W-:Y:S01]  /*1e370*/  @!P6 STG.E.U8 desc[UR20][R24.64+0x99], R211 ;  /* 0x000099d31800e986 */ /* 0x000fe2000c101114 */
[----:B------:R-:W-:-:S03]  /*1e380*/  ISETP.LT.OR P6, PT, R0, 0xa2, !P2 ;  /* 0x000000a20000780c */ /* 0x000fc600057c1670 */
        /* <DEDUP_REMOVED lines=51> */
[----:B------:R-:W-:Y:S02]  /*1e6c0*/  ISETP.LT.OR P0, PT, R0, 0xd1, !P3 ;  /* 0x000000d10000780c */ /* 0x000fe40005f01670 */
[----:B-1----:R-:W-:Y:S01]  /*1e6d0*/  F2FP.SATFINITE.E5M2.F32.PACK_AB_MERGE_C R7, RZ, R234, RZ ;  /* 0x000000eaff07723e */ /* 0x002fe200048060ff */
[----:B------:R-:W2:Y:S01]  /*1e6e0*/  LDL.LU R35, [R1+0x220] ;  /* 0x0002200001237983 */ /* 0x000ea20000300800 */
[----:B------:R-:W-:Y:S01]  /*1e6f0*/  F2FP.SATFINITE.E5M2.F32.PACK_AB_MERGE_C R9, RZ, R236, RZ ;  /* 0x000000ecff09723e */ /* 0x000fe200048060ff */
[----:B----4-:R-:W-:Y:S01]  /*1e700*/  FMUL R6, R33, UR22 ;  /* 0x0000001621067c20 */ /* 0x010fe20008400000 */
[----:B------:R-:W-:Y:S01]  /*1e710*/  F2FP.SATFINITE.E5M2.F32.PACK_AB_MERGE_C R11, RZ, R4, RZ ;  /* 0x00000004ff0b723e */ /* 0x000fe200048060ff */
[----:B------:R-:W-:Y:S01]  /*1e720*/  @!P1 STG.E.U8 desc[UR20][R2.64+0xc9], R233 ;  /* 0x0000c9e902009986 */ /* 0x000fe2000c101114 */
[----:B0-----:R-:W-:Y:S01]  /*1e730*/  FMUL R5, R34, UR22 ;  /* 0x0000001622057c20 */ /* 0x001fe20008400000 */
[----:B-----5:R-:W-:-:S02]  /*1e740*/  FMUL R4, R38, UR22 ;  /* 0x0000001626047c20 */ /* 0x020fc40008400000 */
[----:B------:R-:W4:Y:S01]  /*1e750*/  LDL.LU R34, [R1+0x224] ;  /* 0x0002240001227983 */ /* 0x000f220000300800 */
[----:B------:R-:W-:-:S03]  /*1e760*/  ISETP.LT.OR P1, PT, R0, 0xd2, !P3 ;  /* 0x000000d20000780c */ /* 0x000fc60005f21670 */
[----:B------:R-:W5:Y:S04]  /*1e770*/  LDL.LU R33, [R1+0x228] ;  /* 0x0002280001217983 */ /* 0x000f680000300800 */
[----:B------:R3:W-:Y:S01]  /*1e780*/  @!P5 STG.E.U8 desc[UR20][R24.64+0xc8], R7 ;  /* 0x0000c8071800d986 */ /* 0x0007e2000c101114 */
[----:B------:R-:W-:-:S03]  /*1e790*/  ISETP.LT.OR P5, PT, R0, 0xd1, !P2 ;  /* 0x000000d10000780c */ /* 0x000fc600057a1670 */
[----:B------:R-:W-:Y:S01]  /*1e7a0*/  @!P6 STG.E.U8 desc[UR20][R24.64+0xc9], R235 ;  /* 0x0000c9eb1800e986 */ /* 0x000fe2000c101114 */
[----:B------:R-:W-:-:S03]  /*1e7b0*/  ISETP.LT.OR P6, PT, R0, 0xd2, !P2 ;  /* 0x000000d20000780c */ /* 0x000fc600057c1670 */
[----:B------:R0:W-:Y:S01]  /*1e7c0*/  @!P0 STG.E.U8 desc[UR20][R2.64+0xd0], R9 ;  /* 0x0000d00902008986 */ /* 0x0001e2000c101114 */
[----:B---3--:R-:W-:-:S03]  /*1e7d0*/  FMUL R7, R31, UR22 ;  /* 0x000000161f077c20 */ /* 0x008fc60008400000 */
[----:B------:R-:W3:Y:S04]  /*1e7e0*/  LDL.LU R31, [R1+0x22c] ;  /* 0x00022c00011f7983 */ /* 0x000ee80000300800 */
[----:B------:R-:W3:Y:S01]  /*1e7f0*/  LDL.LU R38, [R1+0x230] ;  /* 0x0002300001267983 */ /* 0x000ee20000300800 */
[----:B0-----:R-:W-:Y:S01]  /*1e800*/  F2FP.SATFINITE.E5M2.F32.PACK_AB_MERGE_C R9, RZ, R4, RZ ;  /* 0x00000004ff09723e */ /* 0x001fe200048060ff */
[----:B------:R-:W-:Y:S02]  /*1e810*/  FMUL R4, R30, UR22 ;  /* 0x000000161e047c20 */ /* 0x000fe40008400000 */
[----:B------:R-:W3:Y:S01]  /*1e820*/  LDL.LU R30, [R1+0x234] ;  /* 0x00023400011e7983 */ /* 0x000ee20000300800 */
[----:B------:R-:W-:Y:S02]  /*1e830*/  F2FP.SATFINITE.E5M2.F32.PACK_AB_MERGE_C R237, RZ, R237, RZ ;  /* 0x000000edffed723e */ /* 0x000fe400048060ff */
[----:B------:R-:W-:Y:S01]  /*1e840*/  F2FP.SATFINITE.E5M2.F32.PACK_AB_MERGE_C R13, RZ, R5, RZ ;  /* 0x00000005ff0d723e */ /* 0x000fe200048060ff */
[----:B------:R-:W-:Y:S01]  /*1e850*/  FMUL R5, R37, UR22 ;  /* 0x0000001625057c20 */ /* 0x000fe20008400000 */
[----:B------:R-:W-:Y:S01]  /*1e860*/  ISETP.LT.OR P0, PT, R0, 0xd9, !P3 ;  /* 0x000000d90000780c */ /* 0x000fe20005f01670 */
[----:B------:R-:W3:Y:S01]  /*1e870*/  LDL.LU R37, [R1+0x238] ;  /* 0x0002380001257983 */ /* 0x000ee20000300800 */
[----:B------:R-:W-:-:S03]  /*1e880*/  F2FP.SATFINITE.E5M2.F32.PACK_AB_MERGE_C R15, RZ, R6, RZ ;  /* 0x00000006ff0f723e */ /* 0x000fc600048060ff */
[----:B------:R-:W-:Y:S01]  /*1e890*/  @!P1 STG.E.U8 desc[UR20][R2.64+0xd1], R237 ;  /* 0x0000d1ed02009986 */ /* 0x000fe2000c101114 */
[----:B------:R-:W-:-:S03]  /*1e8a0*/  ISETP.LT.OR P1, PT, R0, 0xda, !P3 ;  /* 0x000000da0000780c */ /* 0x000fc60005f21670 */
[----:B------:R0:W-:Y:S01]  /*1e8b0*/  @!P5 STG.E.U8 desc[UR20][R24.64+0xd0], R11 ;  /* 0x0000d00b1800d986 */ /* 0x0001e2000c101114 */
[----:B------:R-:W-:-:S03]  /*1e8c0*/  ISETP.LT.OR P5, PT, R0, 0xd9, !P2 ;  /* 0x000000d90000780c */ /* 0x000fc600057a1670 */
[----:B------:R1:W-:Y:S01]  /*1e8d0*/  @!P6 STG.E.U8 desc[UR20][R24.64+0xd1], R13 ;  /* 0x0000d10d1800e986 */ /* 0x0003e2000c101114 */
[----:B0-----:R-:W-:Y:S02]  /*1e8e0*/  F2FP.SATFINITE.E5M2.F32.PACK_AB_MERGE_C R11, RZ, R5, RZ ;  /* 0x00000005ff0b723e */ /* 0x001fe400048060ff */
[----:B-1----:R-:W-:Y:S01]  /*1e8f0*/  F2FP.SATFINITE.E5M2.F32.PACK_AB_MERGE_C R13, RZ, R7, RZ ;  /* 0x00000007ff0d723e */ /* 0x002fe200048060ff */
[----:B------:R0:W-:Y:S04]  /*1e900*/  @!P0 STG.E.U8 desc[UR20][R2.64+0xd8], R9 ;  /* 0x0000d80902008986 */ /* 0x0001e8000c101114 */
[----:B------:R1:W-:Y:S01]  /*1e910*/  @!P1 STG.E.U8 desc[UR20][R2.64+0xd9], R11 ;  /* 0x0000d90b02009986 */ /* 0x0003e2000c101114 */
[----:B0-----:R-:W-:-:S03]  /*1e920*/  F2FP.SATFINITE.E5M2.F32.PACK_AB_MERGE_C R9, RZ, R4, RZ ;  /* 0x00000004ff09723e */ /* 0x001fc600048060ff */
[----:B------:R0:W-:Y:S01]  /*1e930*/  @!P5 STG.E.U8 desc[UR20][R24.64+0xd8], R15 ;  /* 0x0000d80f1800d986 */ /* 0x0001e2000c101114 */
[----:B--2---:R-:W-:-:S03]  /*1e940*/  FMUL R5, R36, UR22 ;  /* 0x0000001624057c20 */ /* 0x004fc60008400000 */
[----:B------:R-:W2:Y:S02]  /*1e950*/  LDL.LU R36, [R1+0x23c] ;  /* 0x00023c0001247983 */ /* 0x000ea40000300800 */
[----:B-1----:R-:W-:Y:S01]  /*1e960*/  F2FP.SATFINITE.E5M2.F32.PACK_AB_MERGE_C R11, RZ, R5, RZ ;  /* 0x00000005ff0b723e */ /* 0x002fe200048060ff */
[----:B------:R-:W-:Y:S02]  /*1e970*/  FMUL R6, R35, UR22 ;  /* 0x0000001623067c20 */ /* 0x000fe40008400000 */
[----:B------:R-:W2:Y:S01]  /*1e980*/  LDL.LU R35, [R1+0x240] ;  /* 0x0002400001237983 */ /* 0x000ea20000300800 */
[----:B----4-:R-:W-:-:S03]  /*1e990*/  FMUL R7, R34, UR22 ;  /* 0x0000001622077c20 */ /* 0x010fc60008400000 */
[----:B------:R-:W4:Y:S01]  /*1e9a0*/  LDL.LU R34, [R1+0x244] ;  /* 0x0002440001227983 */ /* 0x000f220000300800 */
[----:B-----5:R-:W-:-:S03]  /*1e9b0*/  FMUL R4, R33, UR22 ;  /* 0x0000001621047c20 */ /* 0x020fc60008400000 */
[----:B------:R-:W5:Y:S01]  /*1e9c0*/  LDL.LU R33, [R1+0x248] ;  /* 0x0002480001217983 */ /* 0x000f620000300800 */
[----:B0-----:R-:W-:Y:S01]  /*1e9d0*/  F2FP.SATFINITE.E5M2.F32.PACK_AB_MERGE_C R15, RZ, R6, RZ ;  /* 0x00000006ff0f723e */ /* 0x001fe200048060ff */
[----:B---3--:R-:W-:Y:S02]  /*1e9e0*/  FMUL R5, R31, UR22 ;  /* 0x000000161f057c20 */ /* 0x008fe40008400000 */
[----:B------:R-:W3:Y:S01]  /*1e9f0*/  LDL.LU R31, [R1+0x24c] ;  /* 0x00024c00011f7983 */ /* 0x000ee20000300800 */
[----:B------:R-:W-:-:S03]  /*1ea00*/  FMUL R6, R30, UR22 ;  /* 0x000000161e067c20 */ /* 0x000fc60008400000 */
[----:B------:R-:W3:Y:S01]  /*1ea10*/  LDL.LU R30, [R1+0x250] ;  /* 0x00025000011e7983 */ /* 0x000ee20000300800 */
[C---:B------:R-:W-:Y:S02]  /*1ea20*/  ISETP.LT.OR P6, PT, R0.reuse, 0xda, !P2 ;  /* 0x000000da0000780c */ /* 0x040fe400057c1670 */
[C---:B------:R-:W-:Y:S02]  /*1ea30*/  ISETP.LT.OR P5, PT, R0.reuse, 0xe1, !P3 ;  /* 0x000000e10000780c */ /* 0x040fe40005fa1670 */
[C---:B------:R-:W-:Y:S02]  /*1ea40*/  ISETP.LT.OR P0, PT, R0.reuse, 0xe1, !P2 ;  /* 0x000000e10000780c */ /* 0x040fe40005701670 */
[----:B------:R-:W-:-:S07]  /*1ea50*/  ISETP.LT.OR P1, PT, R0, 0xe2, !P2 ;  /* 0x000000e20000780c */ /* 0x000fce0005721670 */
[----:B------:R0:W-:Y:S01]  /*1ea60*/  @!P6 STG.E.U8 desc[UR20][R24.64+0xd9], R13 ;  /* 0x0000d90d1800e986 */ /* 0x0001e2000c101114 */
[C---:B------:R-:W-:Y:S02]  /*1ea70*/  ISETP.LT.OR P6, PT, R0.reuse, 0xe2, !P3 ;  /* 0x000000e20000780c */ /* 0x040fe40005fc1670 */
[----:B------:R-:W-:Y:S01]  /*1ea80*/  F2FP.SATFINITE.E5M2.F32.PACK_AB_MERGE_C R7, RZ, R7, RZ ;  /* 0x00000007ff07723e */ /* 0x000fe200048060ff */
[----:B------:R1:W-:Y:S01]  /*1ea90*/  @!P5 STG.E.U8 desc[UR20][R2.64+0xe0], R9 ;  /* 0x0000e0090200d986 */ /* 0x0003e2000c101114 */
[----:B------:R-:W-:Y:S02]  /*1eaa0*/  ISETP.LT.OR P5, PT, R0, 0xea, !P2 ;  /* 0x000000ea0000780c */ /* 0x000fe400057a1670 */
[----:B0-----:R-:W-:Y:S01]  /*1eab0*/  F2FP.SATFINITE.E5M2.F32.PACK_AB_MERGE_C R13, RZ, R4, RZ ;  /* 0x00000004ff0d723e */ /* 0x001fe200048060ff */
[----:B------:R-:W-:-:S06]  /*1eac0*/  FMUL R4, R38, UR22 ;  /* 0x0000001626047c20 */ /* 0x000fcc0008400000 */
[----:B------:R-:W-:Y:S01]  /*1ead0*/  @!P6 STG.E.U8 desc[UR20][R2.64+0xe1], R11 ;  /* 0x0000e10b0200e986 */ /* 0x000fe2000c101114 */
[----:B------:R-:W-:-:S03]  /*1eae0*/  ISETP.LT.OR P6, PT, R0, 0xe9, !P3 ;  /* 0x000000e90000780c */ /* 0x000fc60005fc1670 */
[----:B------:R-:W-:Y:S01]  /*1eaf0*/  @!P0 STG.E.U8 desc[UR20][R24.64+0xe0], R15 ;  /* 0x0000e00f18008986 */ /* 0x000fe2000c101114 */
[----:B------:R-:W-:-:S03]  /*1eb00*/  ISETP.LT.OR P0, PT, R0, 0xea, !P3 ;  /* 0x000000ea0000780c */ /* 0x000fc60005f01670 */
[----:B------:R0:W-:Y:S04]  /*1eb10*/  @!P1 STG.E.U8 desc[UR20][R24.64+0xe1], R7 ;  /* 0x0000e10718009986 */ /* 0x0001e8000c101114 */
[----:B------:R-:W3:Y:S01]  /*1eb20*/  LDL.LU R38, [R1+0x254] ;  /* 0x0002540001267983 */ /* 0x000ee20000300800 */
[----:B-1----:R-:W-:Y:S02]  /*1eb30*/  F2FP.SATFINITE.E5M2.F32.PACK_AB_MERGE_C R9, RZ, R5, RZ ;  /* 0x00000005ff09723e */ /* 0x002fe400048060ff */
[----:B0-----:R-:W-:Y:S01]  /*1eb40*/  F2FP.SATFINITE.E5M2.F32.PACK_AB_MERGE_C R7, RZ, R4, RZ ;  /* 0x00000004ff07723e */ /* 0x001fe200048060ff */
[----:B------:R-:W-:Y:S02]  /*1eb50*/  FMUL R4, R37, UR22 ;  /* 0x0000001625047c20 */ /* 0x000fe40008400000 */
[----:B------:R-:W3:Y:S01]  /*1eb60*/  LDL.LU R37, [R1+0x258] ;  /* 0x0002580001257983 */ /* 0x000ee20000300800 */
[----:B------:R-:W-:-:S02]  /*1eb70*/  F2FP.SATFINITE.E5M2.F32.PACK_AB_MERGE_C R11, RZ, R6, RZ ;  /* 0x00000006ff0b723e */ /* 0x000fc400048060ff */
[----:B------:R-:W-:Y:S01]  /*1eb80*/  F2FP.SATFINITE.E5M2.F32.PACK_AB_MERGE_C R15, RZ, R4, RZ ;  /* 0x00000004ff0f723e */ /* 0x000fe200048060ff */
[----:B------:R-:W-:Y:S04]  /*1eb90*/  @!P6 STG.E.U8 desc[UR20][R2.64+0xe8], R13 ;  /* 0x0000e80d0200e986 */ /* 0x000fe8000c101114 */
[----:B------:R0:W-:Y:S04]  /*1eba0*/  @!P0 STG.E.U8 desc[UR20][R2.64+0xe9], R9 ;  /* 0x0000e90902008986 */ /* 0x0001e8000c101114 */
[----:B------:R1:W-:Y:S01]  /*1ebb0*/  @!P5 STG.E.U8 desc[UR20][R24.64+0xe9], R11 ;  /* 0x0000e90b1800d986 */ /* 0x0003e2000c101114 */
[----:B--2---:R-:W-:-:S03]  /*1ebc0*/  FMUL R5, R36, UR22 ;  /* 0x0000001624057c20 */ /* 0x004fc60008400000 */
[----:B------:R-:W2:Y:S02]  /*1ebd0*/  LDL.LU R36, [R1+0x25c] ;  /* 0x00025c0001247983 */ /* 0x000ea40000300800 */
[----:B0-----:R-:W-:Y:S01]  /*1ebe0*/  F2FP.SATFINITE.E5M2.F32.PACK_AB_MERGE_C R9, RZ, R5, RZ ;  /* 0x00000005ff09723e */ /* 0x001fe200048060ff */
[----:B------:R-:W-:Y:S02]  /*1ebf0*/  FMUL R6, R35, UR22 ;  /* 0x0000001623067c20 */ /* 0x000fe40008400000 */
[----:B------:R-:W2:Y:S01]  /*1ec00*/  LDL.LU R35, [R1+0x260] ;  /* 0x0002600001237983 */ /* 0x000ea20000300800 */
[----:B----4-:R-:W-:-:S03]  /*1ec10*/  FMUL R4, R34, UR22 ;  /* 0x0000001622047c20 */ /* 0x010fc60008400000 */
[----:B------:R-:W4:Y:S02]  /*1ec20*/  LDL.LU R34, [R1+0x264] ;  /* 0x0002640001227983 */ /* 0x000f240000300800 */
[----:B-1----:R-:W-:Y:S01]  /*1ec30*/  F2FP.SATFINITE.E5M2.F32.PACK_AB_MERGE_C R11, RZ, R4, RZ ;  /* 0x00000004ff0b723e */ /* 0x002fe200048060ff */
[----:B-----5:R-:W-:Y:S02]  /*1ec40*/  FMUL R4, R33, UR22 ;  /* 0x0000001621047c20 */ /* 0x020fe40008400000 */
[----:B------:R-:W5:Y:S03]  /*1ec50*/  LDL.LU R33, [R1+0x268] ;  /* 0x0002680001217983 */ /* 0x000f660000300800 */
[----:B------:R-:W-:Y:S01]  /*1ec60*/  F2FP.SATFINITE.E5M2.F32.PACK_AB_MERGE_C R13, RZ, R4, RZ ;  /* 0x00000004ff0d723e */ /* 0x000fe200048060ff */
        /* <DEDUP_REMOVED lines=9> */
[----:B------:R-:W-:-:S03]  /*1ed00*/  ISETP.LT.OR P1, PT, R0, 0xf1, !P2 ;  /* 0x000000f10000780c */ /* 0x000fc60005721670 */
[----:B------:R1:W-:Y:S01]  /*1ed10*/  @!P6 STG.E.U8 desc[UR20][R2.64+0xf0], R15 ;  /* 0x0000f00f0200e986 */ /* 0x0003e2000c101114 */
[C---:B------:R-:W-:Y:S02]  /*1ed20*/  ISETP.LT.OR P6, PT, R0.reuse, 0xf9, !P3 ;  /* 0x000000f90000780c */ /* 0x040fe40005fc1670 */
[----:B------:R-:W-:Y:S01]  /*1ed30*/  ISETP.LT.OR P3, PT, R0, 0xfa, !P3 ;  /* 0x000000fa0000780c */ /* 0x000fe20005f61670 */
[----:B------:R1:W-:Y:S01]  /*1ed40*/  @!P0 STG.E.U8 desc[UR20][R2.64+0xf1], R9 ;  /* 0x0000f10902008986 */ /* 0x0003e2000c101114 */
[----:B0-----:R-:W-:Y:S02]  /*1ed50*/  F2FP.SATFINITE.E5M2.F32.PACK_AB_MERGE_C R7, RZ, R6, RZ ;  /* 0x00000006ff07723e */ /* 0x001fe400048060ff */
[----:B-1----:R-:W-:Y:S02]  /*1ed60*/  F2FP.SATFINITE.E5M2.F32.PACK_AB_MERGE_C R15, RZ, R5, RZ ;  /* 0x00000005ff0f723e */ /* 0x002fe400048060ff */
[----:B------:R-:W-:Y:S01]  /*1ed70*/  F2FP.SATFINITE.E5M2.F32.PACK_AB_MERGE_C R9, RZ, R4, RZ ;  /* 0x00000004ff09723e */ /* 0x000fe200048060ff */
[----:B------:R-:W-:-:S02]  /*1ed80*/  FMUL R4, R38, UR22 ;  /* 0x0000001626047c20 */ /* 0x000fc40008400000 */
[----:B------:R-:W3:Y:S04]  /*1ed90*/  LDL.LU R38, [R1+0x274] ;  /* 0x0002740001267983 */ /* 0x000ee80000300800 */
[----:B------:R0:W-:Y:S01]  /*1eda0*/  @!P5 STG.E.U8 desc[UR20][R24.64+0xf1], R11 ;  /* 0x0000f10b1800d986 */ /* 0x0001e2000c101114 */
[----:B------:R-:W-:Y:S01]  /*1edb0*/  ISETP.LT.OR P5, PT, R0, 0xf9, !P2 ;  /* 0x000000f90000780c */ /* 0x000fe200057a1670 */
[----:B------:R-:W-:Y:S02]  /*1edc0*/  FMUL R5, R37, UR22 ;  /* 0x0000001625057c20 */ /* 0x000fe40008400000 */
[----:B------:R-:W3:Y:S04]  /*1edd0*/  LDL.LU R37, [R1+0x278] ;  /* 0x0002780001257983 */ /* 0x000ee80000300800 */
[----:B------:R1:W-:Y:S04]  /*1ede0*/  @!P1 STG.E.U8 desc[UR20][R24.64+0xf0], R7 ;  /* 0x0000f00718009986 */ /* 0x0003e8000c101114 */
[----:B------:R-:W-:Y:S04]  /*1edf0*/  @!P6 STG.E.U8 desc[UR20][R2.64+0xf8], R13 ;  /* 0x0000f80d0200e986 */ /* 0x000fe8000c101114 */
[----:B------:R4:W-:Y:S01]  /*1ee00*/  @!P3 STG.E.U8 desc[UR20][R2.64+0xf9], R15 ;  /* 0x0000f90f0200b986 */ /* 0x0009e2000c101114 */
[----:B0-----:R-:W-:-:S03]  /*1ee10*/  F2FP.SATFINITE.E5M2.F32.PACK_AB_MERGE_C R11, RZ, R4, RZ ;  /* 0x00000004ff0b723e */ /* 0x001fc600048060ff */
[----:B------:R0:W-:Y:S01]  /*1ee20*/  @!P5 STG.E.U8 desc[UR20][R24.64+0xf8], R9 ;  /* 0x0000f8091800d986 */ /* 0x0001e2000c101114 */
[----:B--2---:R-:W-:-:S03]  /*1ee30*/  FMUL R6, R36, UR22 ;  /* 0x0000001624067c20 */ /* 0x004fc60008400000 */
[----:B------:R-:W2:Y:S01]  /*1ee40*/  LDL.LU R36, [R1+0x27c] ;  /* 0x00027c0001247983 */ /* 0x000ea20000300800 */
[----:B-1----:R-:W-:-:S03]  /*1ee50*/  FMUL R7, R35, UR22 ;  /* 0x0000001623077c20 */ /* 0x002fc60008400000 */
        /* <DEDUP_REMOVED lines=10> */
[----:B------:R-:W-:Y:S02]  /*1ef00*/  ISETP.GE.AND P1, PT, R32, 0x81, PT ;  /* 0x000000812000780c */ /* 0x000fe40003f26270 */
[C---:B------:R-:W-:Y:S02]  /*1ef10*/  ISETP.LT.OR P2, PT, R0.reuse, 0xfa, !P2 ;  /* 0x000000fa0000780c */ /* 0x040fe40005741670 */
[C---:B------:R-:W-:Y:S02]  /*1ef20*/  ISETP.LT.OR P6, PT, R0.reuse, 0x1, !P1 ;  /* 0x000000010000780c */ /* 0x040fe40004fc1670 */
[----:B------:R-:W-:Y:S02]  /*1ef30*/  ISETP.LT.OR P3, PT, R0, 0x2, !P1 ;  /* 0x000000020000780c */ /* 0x000fe40004f61670 */
[----:B------:R-:W-:Y:S02]  /*1ef40*/  F2FP.SATFINITE.E5M2.F32.PACK_AB_MERGE_C R5, RZ, R5, RZ ;  /* 0x00000005ff05723e */ /* 0x000fe400048060ff */
[----:B------:R-:W-:-:S05]  /*1ef50*/  ISETP.GE.AND P0, PT, R32, 0x89, PT ;  /* 0x000000892000780c */ /* 0x000fca0003f06270 */
[----:B------:R-:W-:Y:S01]  /*1ef60*/  @!P2 STG.E.U8 desc[UR20][R24.64+0xf9], R11 ;  /* 0x0000f90b1800a986 */ /* 0x000fe2000c101114 */
[----:B------:R-:W-:-:S03]  /*1ef70*/  F2FP.SATFINITE.E5M2.F32.PACK_AB_MERGE_C R13, RZ, R6, RZ ;  /* 0x00000006ff0d723e */ /* 0x000fc600048060ff */
[----:B------:R0:W-:Y:S01]  /*1ef80*/  @!P6 STG.E.U8 desc[UR20][R28.64], R5 ;  /* 0x000000051c00e986 */ /* 0x0001e2000c101114 */
[C---:B------:R-:W-:Y:S02]  /*1ef90*/  ISETP.LT.OR P6, PT, R0.reuse, 0x2, !P0 ;  /* 0x000000020000780c */ /* 0x040fe400047c1670 */
[C---:B------:R-:W-:Y:S01]  /*1efa0*/  ISETP.LT.OR P5, PT, R0.reuse, 0x1, !P0 ;  /* 0x000000010000780c */ /* 0x040fe200047a1670 */
[----:B------:R1:W-:Y:S01]  /*1efb0*/  @!P3 STG.E.U8 desc[UR20][R28.64+0x1], R13 ;  /* 0x0000010d1c00b986 */ /* 0x0003e2000c101114 */
[----:B------:R-:W-:Y:S02]  /*1efc0*/  ISETP.LT.OR P2, PT, R0, 0xa, !P1 ;  /* 0x0000000a0000780c */ /* 0x000fe40004f41670 */
[----:B0-----:R-:W-:Y:S02]  /*1efd0*/  F2FP.SATFINITE.E5M2.F32.PACK_AB_MERGE_C R5, RZ, R3, RZ ;  /* 0x00000003ff05723e */ /* 0x001fe400048060ff */
[----:B-1----:R-:W-:Y:S01]  /*1efe0*/  F2FP.SATFINITE.E5M2.F32.PACK_AB_MERGE_C R13, RZ, R2, RZ ;  /* 0x00000002ff0d723e */ /* 0x002fe200048060ff */
[----:B------:R-:W-:-:S02]  /*1eff0*/  FMUL R3, R38, UR22 ;  /* 0x0000001626037c20 */ /* 0x000fc40008400000 */
[----:B------:R-:W3:Y:S01]  /*1f000*/  LDL.LU R38, [R1+0x294] ;  /* 0x0002940001267983 */ /* 0x000ee20000300800 */
[----:B------:R-:W-:Y:S02]  /*1f010*/  F2FP.SATFINITE.E5M2.F32.PACK_AB_MERGE_C R11, RZ, R4, RZ ;  /* 0x00000004ff0b723e */ /* 0x000fe400048060ff */
[----:B------:R-:W-:Y:S01]  /*1f020*/  ISETP.LT.OR P3, PT, R0, 0x9, !P1 ;  /* 0x000000090000780c */ /* 0x000fe20004f61670 */
[----:B------:R0:W-:Y:S01]  /*1f030*/  @!P6 STG.E.U8 desc[UR20][R26.64+0x1], R9 ;  /* 0x000001091a00e986 */ /* 0x0001e2000c101114 */
[----:B------:R-:W-:-:S03]  /*1f040*/  FMUL R2, R37, UR22 ;  /* 0x0000001625027c20 */ /* 0x000fc60008400000 */
[----:B------:R-:W3:Y:S01]  /*1f050*/  LDL.LU R37, [R1+0x298] ;  /* 0x0002980001257983 */ /* 0x000ee20000300800 */
[----:B------:R-:W-:Y:S02]  /*1f060*/  F2FP.SATFINITE.E5M2.F32.PACK_AB_MERGE_C R7, RZ, R7, RZ ;  /* 0x00000007ff07723e */ /* 0x000fe400048060ff */
[----:B0-----:R-:W-:-:S03]  /*1f070*/  F2FP.SATFINITE.E5M2.F32.PACK_AB_MERGE_C R9, RZ, R2, RZ ;  /* 0x00000002ff09723e */ /* 0x001fc600048060ff */
        /* <DEDUP_REMOVED lines=8> */
[----:B------:R-:W2:Y:S03]  /*1f100*/  LDL.LU R35, [R1+0x2a0] ;  /* 0x0002a00001237983 */ /* 0x000ea60000300800 */
[----:B------:R-:W-:Y:S01]  /*1f110*/  F2FP.SATFINITE.E5M2.F32.PACK_AB_MERGE_C R15, RZ, R2, RZ ;  /* 0x00000002ff0f723e */ /* 0x000fe200048060ff */
[----:B----4-:R-:W-:Y:S02]  /*1f120*/  FMUL R2, R34, UR22 ;  /* 0x0000001622027c20 */ /* 0x010fe40008400000 */
[----:B------:R-:W4:Y:S01]  /*1f130*/  LDL.LU R34, [R1+0x2a4] ;  /* 0x0002a40001227983 */ /* 0x000f220000300800 */
[----:B-----5:R-:W-:-:S03]  /*1f140*/  FMUL R3, R33, UR22 ;  /* 0x0000001621037c20 */ /* 0x020fc60008400000 */
[----:B------:R-:W5:Y:S01]  /*1f150*/  LDL.LU R33, [R1+0x2a8] ;  /* 0x0002a80001217983 */ /* 0x000f620000300800 */
[----:B---3--:R-:W-:-:S03]  /*1f160*/  FMUL R4, R31, UR22 ;  /* 0x000000161f047c20 */ /* 0x008fc60008400000 */
[----:B------:R-:W3:Y:S01]  /*1f170*/  LDL.LU R31, [R1+0x2ac] ;  /* 0x0002ac00011f7983 */ /* 0x000ee20000300800 */
[----:B0-----:R-:W-:-:S03]  /*1f180*/  FMUL R5, R30, UR22 ;  /* 0x000000161e057c20 */ /* 0x001fc60008400000 */
[----:B------:R-:W3:Y:S01]  /*1f190*/  LDL.LU R30, [R1+0x2b0] ;  /* 0x0002b000011e7983 */ /* 0x000ee20000300800 */
[C---:B------:R-:W-:Y:S02]  /*1f1a0*/  ISETP.LT.OR P6, PT, R0.reuse, 0xa, !P0 ;  /* 0x0000000a0000780c */ /* 0x040fe400047c1670 */
[C---:B------:R-:W-:Y:S02]  /*1f1b0*/  ISETP.LT.OR P5, PT, R0.reuse, 0x9, !P0 ;  /* 0x000000090000780c */ /* 0x040fe400047a1670 */
[C---:B------:R-:W-:Y:S02]  /*1f1c0*/  ISETP.LT.OR P3, PT, R0.reuse, 0x11, !P1 ;  /* 0x000000110000780c */ /* 0x040fe40004f61670 */
[----:B------:R-:W-:-:S07]  /*1f1d0*/  ISETP.LT.OR P2, PT, R0, 0x12, !P1 ;  /* 0x000000120000780c */ /* 0x000fce0004f41670 */
[----:B------:R0:W-:Y:S01]  /*1f1e0*/  @!P6 STG.E.U8 desc[UR20][R26.64+0x9], R7 ;  /* 0x000009071a00e986 */ /* 0x0001e2000c101114 */
[----:B------:R-:W-:-:S03]  /*1f1f0*/  ISETP.LT.OR P6, PT, R0, 0x12, !P0 ;  /* 0x000000120000780c */ /* 0x000fc600047c1670 */
[----:B------:R-:W-:Y:S01]  /*1f200*/  @!P5 STG.E.U8 desc[UR20][R26.64+0x8], R13 ;  /* 0x0000080d1a00d986 */ /* 0x000fe2000c101114 */
[----:B------:R-:W-:-:S03]  /*1f210*/  ISETP.LT.OR P5, PT, R0, 0x11, !P0 ;  /* 0x000000110000780c */ /* 0x000fc600047a1670 */
[----:B------:R1:W-:Y:S01]  /*1f220*/  @!P3 STG.E.U8 desc[UR20][R28.64+0x10], R9 ;  /* 0x000010091c00b986 */ /* 0x0003e2000c101114 */
[C---:B------:R-:W-:Y:S02]  /*1f230*/  ISETP.LT.OR P3, PT, R0.reuse, 0x19, !P1 ;  /* 0x000000190000780c */ /* 0x040fe40004f61670 */
[----:B0-----:R-:W-:Y:S01]  /*1f240*/  F2FP.SATFINITE.E5M2.F32.PACK_AB_MERGE_C R7, RZ, R2, RZ ;  /* 0x00000002ff07723e */ /* 0x001fe200048060ff */
[----:B------:R0:W-:Y:S01]  /*1f250*/  @!P2 STG.E.U8 desc[UR20][R28.64+0x11], R11 ;  /* 0x0000110b1c00a986 */ /* 0x0001e2000c101114 */
[----:B------:R-:W-:Y:S02]  /*1f260*/  ISETP.LT.OR P2, PT, R0, 0x1a, !P1 ;  /* 0x0000001a0000780c */ /* 0x000fe40004f41670 */
[----:B-1----:R-:W-:Y:S01]  /*1f270*/  F2FP.SATFINITE.E5M2.F32.PACK_AB_MERGE_C R9, RZ, R3, RZ ;  /* 0x00000003ff09723e */ /* 0x002fe200048060ff */
[----:B------:R-:W-:Y:S02]  /*1f280*/  FMUL R2, R38, UR22 ;  /* 0x0000001626027c20 */ /* 0x000fe40008400000 */
[----:B------:R-:W3:Y:S01]  /*1f290*/  LDL.LU R38, [R1+0x2b4] ;  /* 0x0002b40001267983 */ /* 0x000ee20000300800 */
[----:B0-----:R-:W-:-:S03]  /*1f2a0*/  F2FP.SATFINITE.E5M2.F32.PACK_AB_MERGE_C R11, RZ, R4, RZ ;  /* 0x00000004ff0b723e */ /* 0x001fc600048060ff */
[----:B------:R0:W-:Y:S01]  /*1f2b0*/  @!P6 STG.E.U8 desc[UR20][R26.64+0x11], R7 ;  /* 0x000011071a00e986 */ /* 0x0001e2000c101114 */
[----:B------:R-:W-:Y:S01]  /*1f2c0*/  ISETP.LT.OR P6, PT, R0, 0x1a, !P0 ;  /* 0x0000001a0000780c */ /* 0x000fe200047c1670 */
[----:B------:R-:W-:Y:S02]  /*1f2d0*/  FMUL R3, R37, UR22 ;  /* 0x0000001625037c20 */ /* 0x000fe40008400000 */
[----:B------:R-:W3:Y:S01]  /*1f2e0*/  LDL.LU R37, [R1+0x2b8] ;  /* 0x0002b80001257983 */ /* 0x000ee20000300800 */
[----:B0-----:R-:W-:-:S03]  /*1f2f0*/  F2FP.SATFINITE.E5M2.F32.PACK_AB_MERGE_C R7, RZ, R2, RZ ;  /* 0x00000002ff07723e */ /* 0x001fc600048060ff */
[----:B------:R-:W-:Y:S04]  /*1f300*/  @!P5 STG.E.U8 desc[UR20][R26.64+0x10], R15 ;  /* 0x0000100f1a00d986 */ /* 0x000fe8000c101114 */
        /* <DEDUP_REMOVED lines=13> */
[----:B------:R-:W5:Y:S02]  /*1f3e0*/  LDL.LU R33, [R1+0x2c8] ;  /* 0x0002c80001217983 */ /* 0x000f640000300800 */
        /* <DEDUP_REMOVED lines=8> */
[----:B------:R-:W-:Y:S02]  /*1f470*/  F2FP.SATFINITE.E5M2.F32.PACK_AB_MERGE_C R5, RZ, R5, RZ ;  /* 0x00000005ff05723e */ /* 0x000fe400048060ff */
[----:B------:R-:W-:-:S05]  /*1f480*/  ISETP.LT.OR P6, PT, R0, 0x22, !P0 ;  /* 0x000000220000780c */ /* 0x000fca00047c1670 */
[----:B------:R0:W-:Y:S01]  /*1f490*/  @!P5 STG.E.U8 desc[UR20][R26.64+0x18], R5 ;  /* 0x000018051a00d986 */ /* 0x0001e2000c101114 */
[----:B------:R-:W-:-:S03]  /*1f4a0*/  ISETP.LT.OR P5, PT, R0, 0x21, !P0 ;  /* 0x000000210000780c */ /* 0x000fc600047a1670 */
[----:B------:R-:W-:Y:S01]  /*1f4b0*/  @!P3 STG.E.U8 desc[UR20][R28.64+0x20], R9 ;  /* 0x000020091c00b986 */ /* 0x000fe2000c101114 */
[----:B------:R-:W-:-:S03]  /*1f4c0*/  ISETP.LT.OR P3, PT, R0, 0x29, !P1 ;  /* 0x000000290000780c */ /* 0x000fc60004f61670 */
[----:B------:R1:W-:Y:S01]  /*1f4d0*/  @!P2 STG.E.U8 desc[UR20][R28.64+0x21], R11 ;  /* 0x0000210b1c00a986 */ /* 0x0003e2000c101114 */
[----:B------:R-:W-:Y:S02]  /*1f4e0*/  ISETP.LT.OR P2, PT, R0, 0x2a, !P1 ;  /* 0x0000002a0000780c */ /* 0x000fe40004f41670 */
[----:B0-----:R-:W-:Y:S02]  /*1f4f0*/  F2FP.SATFINITE.E5M2.F32.PACK_AB_MERGE_C R5, RZ, R3, RZ ;  /* 0x00000003ff05723e */ /* 0x001fe400048060ff */
[----:B-1----:R-:W-:Y:S01]  /*1f500*/  F2FP.SATFINITE.E5M2.F32.PACK_AB_MERGE_C R11, RZ, R2, RZ ;  /* 0x00000002ff0b723e */ /* 0x002fe200048060ff */
[----:B------:R-:W-:Y:S02]  /*1f510*/  FMUL R2, R38, UR22 ;  /* 0x0000001626027c20 */ /* 0x000fe40008400000 */
[----:B------:R-:W3:Y:S01]  /*1f520*/  LDL.LU R38, [R1+0x2d4] ;  /* 0x0002d40001267983 */ /* 0x000ee20000300800 */
[----:B------:R-:W-:-:S03]  /*1f530*/  F2FP.SATFINITE.E5M2.F32.PACK_AB_MERGE_C R9, RZ, R4, RZ ;  /* 0x00000004ff09723e */ /* 0x000fc600048060ff */
[----:B------:R-:W-:Y:S01]  /*1f540*/  @!P6 STG.E.U8 desc[UR20][R26.64+0x21], R5 ;  /* 0x000021051a00e986 */ /* 0x000fe2000c101114 */
[----:B------:R-:W-:Y:S01]  /*1f550*/  ISETP.LT.OR P6, PT, R0, 0x2a, !P0 ;  /* 0x0000002a0000780c */ /* 0x000fe200047c1670 */
[----:B------:R-:W-:Y:S02]  /*1f560*/  FMUL R3, R37, UR22 ;  /* 0x0000001625037c20 */ /* 0x000fe40008400000 */
[----:B------:R-:W3:Y:S04]  /*1f570*/  LDL.LU R37, [R1+0x2d8] ;  /* 0x0002d80001257983 */ /* 0x000ee80000300800 */
[----:B------:R-:W-:Y:S04]  /*1f580*/  @!P5 STG.E.U8 desc[UR20][R26.64+0x20], R13 ;  /* 0x0000200d1a00d986 */ /* 0x000fe8000c101114 */
[----:B------:R0:W-:Y:S04]  /*1f590*/  @!P3 STG.E.U8 desc[UR20][R28.64+0x28], R7 ;  /* 0x000028071c00b986 */ /* 0x0001e8000c101114 */
[----:B------:R1:W-:Y:S01]  /*1f5a0*/  @!P2 STG.E.U8 desc[UR20][R28.64+0x29], R9 ;  /* 0x000029091c00a986 */ /* 0x0003e2000c101114 */
[----:B0-----:R-:W-:-:S02]  /*1f5b0*/  F2FP.SATFINITE.E5M2.F32.PACK_AB_MERGE_C R7, RZ, R2, RZ ;  /* 0x00000002ff07723e */ /* 0x001fc400048060ff */
[----:B-1----:R-:W-:-:S03]  /*1f5c0*/  F2FP.SATFINITE.E5M2.F32.PACK_AB_MERGE_C R9, RZ, R3, RZ ;  /* 0x00000003ff09723e */ /* 0x002fc600048060ff */
[----:B------:R0:W-:Y:S01]  /*1f5d0*/  @!P6 STG.E.U8 desc[UR20][R26.64+0x29], R7 ;  /* 0x000029071a00e986 */ /* 0x0001e2000c101114 */
[----:B--2---:R-:W-:-:S03]  /*1f5e0*/  FMUL R4, R36, UR22 ;  /* 0x0000001624047c20 */ /* 0x004fc60008400000 */
[----:B------:R-:W2:Y:S02]  /*1f5f0*/  LDL.LU R36, [R1+0x2dc] ;  /* 0x0002dc0001247983 */ /* 0x000ea40000300800 */
[----:B------:R-:W-:Y:S01]  /*1f600*/  F2FP.SATFINITE.E5M2.F32.PACK_AB_MERGE_C R13, RZ, R4, RZ ;  /* 0x00000004ff0d723e */ /* 0x000fe200048060ff */
        /* <DEDUP_REMOVED lines=15> */
[----:B------:R-:W-:Y:S01]  /*1f700*/  @!P5 STG.E.U8 desc[UR20][R26.64+0x28], R11 ;  /* 0x0000280b1a00d986 */ /* 0x000fe2000c101114 */
[----:B------:R-:W-:-:S03]  /*1f710*/  ISETP.LT.OR P5, PT, R0, 0x31, !P0 ;  /* 0x000000310000780c */ /* 0x000fc600047a1670 */
[----:B------:R0:W-:Y:S01]  /*1f720*/  @!P2 STG.E.U8 desc[UR20][R28.64+0x31], R13 ;  /* 0x0000310d1c00a986 */ /* 0x0001e2000c101114 */
[----:B------:R-:W-:-:S03]  /*1f730*/  ISETP.LT.OR P2, PT, R0, 0x3a, !P1 ;  /* 0x0000003a0000780c */ /* 0x000fc60004f41670 */
[----:B------:R1:W-:Y:S01]  /*1f740*/  @!P3 STG.E.U8 desc[UR20][R28.64+0x30], R9 ;  /* 0x000030091c00b986 */ /* 0x0003e2000c101114 */
[----:B------:R-:W-:Y:S02]  /*1f750*/  ISETP.LT.OR P3, PT, R0, 0x39, !P1 ;  /* 0x000000390000780c */ /* 0x000fe40004f61670 */
[----:B------:R-:W-:Y:S02]  /*1f760*/  F2FP.SATFINITE.E5M2.F32.PACK_AB_MERGE_C R5, RZ, R5, RZ ;  /* 0x00000005ff05723e */ /* 0x000fe400048060ff */
[----:B0-----:R-:W-:Y:S02]  /*1f770*/  F2FP.SATFINITE.E5M2.F32.PACK_AB_MERGE_C R13, RZ, R2, RZ ;  /* 0x00000002ff0d723e */ /* 0x001fe400048060ff */
[----:B-1----:R-:W-:Y:S01]  /*1f780*/  F2FP.SATFINITE.E5M2.F32.PACK_AB_MERGE_C R9, RZ, R3, RZ ;  /* 0x00000003ff09723e */ /* 0x002fe200048060ff */
[----:B------:R-:W-:Y:S02]  /*1f790*/  FMUL R3, R38, UR22 ;  /* 0x0000001626037c20 */ /* 0x000fe40008400000 */
[----:B------:R-:W3:Y:S01]  /*1f7a0*/  LDL.LU R38, [R1+0x2f4] ;  /* 0x0002f40001267983 */ /* 0x000ee20000300800 */
[----:B------:R-:W-:-:S03]  /*1f7b0*/  F2FP.SATFINITE.E5M2.F32.PACK_AB_MERGE_C R11, RZ, R4, RZ ;  /* 0x00000004ff0b723e */ /* 0x000fc600048060ff */
[----:B------:R0:W-:Y:S01]  /*1f7c0*/  @!P6 STG.E.U8 desc[UR20][R26.64+0x31], R7 ;  /* 0x000031071a00e986 */ /* 0x0001e2000c101114 */
[----:B------:R-:W-:-:S03]  /*1f7d0*/  FMUL R2, R37, UR22 ;  /* 0x0000001625027c20 */ /* 0x000fc60008400000 */
[----:B------:R-:W3:Y:S01]  /*1f7e0*/  LDL.LU R37, [R1+0x2f8] ;  /* 0x0002f80001257983 */ /* 0x000ee20000300800 */
[----:B------:R-:W-:Y:S02]  /*1f7f0*/  ISETP.LT.OR P6, PT, R0, 0x3a, !P0 ;  /* 0x0000003a0000780c */ /* 0x000fe400047c1670 */
[----:B0-----:R-:W-:Y:S01]  /*1f800*/  F2FP.SATFINITE.E5M2.F32.PACK_AB_MERGE_C R7, RZ, R2, RZ ;  /* 0x00000002ff07723e */ /* 0x001fe200048060ff */
[----:B------:R0:W-:Y:S04]  /*1f810*/  @!P5 STG.E.U8 desc[UR20][R26.64+0x30], R5 ;  /* 0x000030051a00d986 */ /* 0x0001e8000c101114 */
[----:B------:R-:W-:Y:S04]  /*1f820*/  @!P2 STG.E.U8 desc[UR20][R28.64+0x39], R11 ;  /* 0x0000390b1c00a986 */ /* 0x000fe8000c101114 */
[----:B------:R1:W-:Y:S01]  /*1f830*/  @!P3 STG.E.U8 desc[UR20][R28.64+0x38], R9 ;  /* 0x000038091c00b986 */ /* 0x0003e2000c101114 */
[----:B0-----:R-:W-:-:S05]  /*1f840*/  F2FP.SATFINITE.E5M2.F32.PACK_AB_MERGE_C R5, RZ, R3, RZ ;  /* 0x00000003ff05723e */ /* 0x001fca00048060ff */
        /* <DEDUP_REMOVED lines=42> */
[----:B------:R-:W-:Y:S01]  /*1faf0*/  F2FP.SATFINITE.E5M2.F32.PACK_AB_MERGE_C R11, RZ, R4, RZ ;  /* 0x00000004ff0b723e */ /* 0x000fe200048060ff */
[----:B------:R-:W-:Y:S02]  /*1fb00*/  FMUL R2, R35, UR22 ;  /* 0x0000001623027c20 */ /* 0x000fe40008400000 */
[----:B------:R-:W2:Y:S03]  /*1fb10*/  LDL.LU R35, [R1+0x320] ;  /* 0x0003200001237983 */ /* 0x000ea60000300800 */
[----:B-1----:R-:W-:Y:S01]  /*1fb20*/  F2FP.SATFINITE.E5M2.F32.PACK_AB_MERGE_C R13, RZ, R2, RZ ;  /* 0x00000002ff0d723e */ /* 0x002fe200048060ff */
        /* <DEDUP_REMOVED lines=146> */
[----:B------:R-:W-:-:S03]  /*20450*/  FMUL R3, R37, UR22 ;  /* 0x0000001625037c20 */ /* 0x000fc60008400000 */
[----:B------:R-:W3:Y:S04]  /*20460*/  LDL.LU R37, [R1+0x398] ;  /* 0x0003980001257983 */ /* 0x000ee80000300800 */
[----:B------:R-:W-:Y:S04]  /*20470*/  @!P5 STG.E.U8 desc[UR20][R26.64+0x80], R13 ;  /* 0x0000800d1a00d986 */ /* 0x000fe8000c101114 */
[----:B------:R0:W-:Y:S04]  /*20480*/  @!P3 STG.E.U8 desc[UR20][R28.64+0x88], R7 ;  /* 0x000088071c00b986 */ /* 0x0001e8000c101114 */
[----:B------:R1:W-:Y:S01]  /*20490*/  @!P2 STG.E.U8 desc[UR20][R28.64+0x89], R9 ;  /* 0x000089091c00a986 */ /* 0x0003e2000c101114 */
[----:B0-----:R-:W-:-:S02]  /*204a0*/  F2FP.SATFINITE.E5M2.F32.PACK_AB_MERGE_C R7, RZ, R2, RZ ;  /* 0x00000002ff07723e */ /* 0x001fc400048060ff */
[----:B-1----:R-:W-:Y:S01]  /*204b0*/  F2FP.SATFINITE.E5M2.F32.PACK_AB_MERGE_C R9, RZ, R3, RZ ;  /* 0x00000003ff09723e */ /* 0x002fe200048060ff */
[----:B--2---:R-:W-:Y:S02]  /*204c0*/  FMUL R4, R36, UR22 ;  /* 0x0000001624047c20 */ /* 0x004fe40008400000 */
[----:B------:R-:W2:Y:S03]  /*204d0*/  LDL.LU R36, [R1+0x39c] ;  /* 0x00039c0001247983 */ /* 0x000ea60000300800 */
[----:B------:R-:W-:Y:S01]  /*204e0*/  F2FP.SATFINITE.E5M2.F32.PACK_AB_MERGE_C R13, RZ, R4, RZ ;  /* 0x00000004ff0d723e */ /* 0x000fe200048060ff */
[----:B------:R-:W-:Y:S02]  /*204f0*/  FMUL R5, R35, UR22 ;  /* 0x0000001623057c20 */ /* 0x000fe40008400000 */
[----:B------:R-:W2:Y:S01]  /*20500*/  LDL.LU R35, [R1+0x3a0] ;  /* 0x0003a00001237983 */ /* 0x000ea20000300800 */
[----:B----4-:R-:W-:-:S03]  /*20510*/  FMUL R2, R34, UR22 ;  /* 0x0000001622027c20 */ /* 0x010fc60008400000 */
[----:B------:R-:W4:Y:S01]  /*20520*/  LDL.LU R34, [R1+0x3a4] ;  /* 0x0003a40001227983 */ /* 0x000f220000300800 */
[----:B-----5:R-:W-:-:S03]  /*20530*/  FMUL R3, R33, UR22 ;  /* 0x0000001621037c20 */ /* 0x020fc60008400000 */
[----:B------:R-:W5:Y:S01]  /*20540*/  LDL.LU R33, [R1+0x3a8] ;  /* 0x0003a80001217983 */ /* 0x000f620000300800 */
        /* <DEDUP_REMOVED lines=16> */
[----:B------:R-:W-:Y:S01]  /*20650*/  @!P2 STG.E.U8 desc[UR20][R28.64+0x91], R13 ;  /* 0x0000910d1c00a986 */ /* 0x000fe2000c101114 */
[----:B------:R-:W-:Y:S02]  /*20660*/  ISETP.LT.OR P2, PT, R0, 0x9a, !P1 ;  /* 0x0000009a0000780c */ /* 0x000fe40004f41670 */
        /* <DEDUP_REMOVED lines=82> */
[----:B------:R0:W-:Y:S01]  /*20b90*/  @!P6 STG.E.U8 desc[UR20][R26.64+0xb1], R7 ;  /* 0x0000b1071a00e986 */ /* 0x0001e2000c101114 */
[----:B------:R-:W-:-:S03]  /*20ba0*/  FMUL R3, R38, UR22 ;  /* 0x0000001626037c20 */ /* 0x000fc60008400000 */
[----:B------:R-:W3:Y:S01]  /*20bb0*/  LDL.LU R38, [R1+0x3f4] ;  /* 0x0003f40001267983 */ /* 0x000ee20000300800 */
[----:B------:R-:W-:Y:S02]  /*20bc0*/  F2FP.SATFINITE.E5M2.F32.PACK_AB_MERGE_C R11, RZ, R4, RZ ;  /* 0x00000004ff0b723e */ /* 0x000fe400048060ff */
[----:B------:R-:W-:Y:S01]  /*20bd0*/  ISETP.LT.OR P6, PT, R0, 0xba, !P0 ;  /* 0x000000ba0000780c */ /* 0x000fe200047c1670 */
[----:B------:R-:W-:Y:S02]  /*20be0*/  FMUL R2, R37, UR22 ;  /* 0x0000001625027c20 */ /* 0x000fe40008400000 */
[----:B------:R-:W3:Y:S03]  /*20bf0*/  LDL.LU R37, [R1+0x3f8] ;  /* 0x0003f80001257983 */ /* 0x000ee60000300800 */
        /* <DEDUP_REMOVED lines=31> */
[----:B-1----:R-:W-:-:S03]  /*20df0*/  F2FP.SATFINITE.E5M2.F32.PACK_AB_MERGE_C R9, RZ, R3, RZ ;  /* 0x00000003ff09723e */ /* 0x002fc600048060ff */
[----:B------:R0:W-:Y:S01]  /*20e00*/  @!P6 STG.E.U8 desc[UR20][R26.64+0xc1], R7 ;  /* 0x0000c1071a00e986 */ /* 0x0001e2000c101114 */
[----:B------:R-:W-:Y:S01]  /*20e10*/  FMUL R2, R38, UR22 ;  /* 0x0000001626027c20 */ /* 0x000fe20008400000 */
[----:B------:R-:W-:Y:S02]  /*20e20*/  ISETP.LT.OR P6, PT, R0, 0xca, !P0 ;  /* 0x000000ca0000780c */ /* 0x000fe400047c1670 */
[----:B------:R-:W3:Y:S01]  /*20e30*/  LDL.LU R38, [R1+0x414] ;  /* 0x0004140001267983 */ /* 0x000ee20000300800 */
[----:B------:R-:W-:Y:S01]  /*20e40*/  F2FP.SATFINITE.E5M2.F32.PACK_AB_MERGE_C R13, RZ, R4, RZ ;  /* 0x00000004ff0d723e */ /* 0x000fe200048060ff */
        /* <DEDUP_REMOVED lines=24> */
[C---:B------:R-:W-:Y:S01]  /*20fd0*/  ISETP.LT.OR P3, PT, R0.reuse, 0xd1, !P1 ;  /* 0x000000d10000780c */ /* 0x040fe20004f61670 */
[----:B------:R-:W3:Y:S01]  /*20fe0*/  LDL.LU R40, [R1+0x434] ;  /* 0x0004340001287983 */ /* 0x000ee20000300800 */
[C---:B------:R-:W-:Y:S02]  /*20ff0*/  ISETP.LT.OR P2, PT, R0.reuse, 0xd2, !P1 ;  /* 0x000000d20000780c */ /* 0x040fe40004f41670 */
[----:B------:R-:W-:Y:S02]  /*21000*/  ISETP.LT.OR P6, PT, R0, 0xd2, !P0 ;  /* 0x000000d20000780c */ /* 0x000fe400047c1670 */
[----:B------:R-:W-:-:S05]  /*21010*/  F2FP.SATFINITE.E5M2.F32.PACK_AB_MERGE_C R5, RZ, R5, RZ ;  /* 0x00000005ff05723e */ /* 0x000fca00048060ff */
[----:B------:R0:W-:Y:S01]  /*21020*/  @!P5 STG.E.U8 desc[UR20][R26.64+0xc8], R5 ;  /* 0x0000c8051a00d986 */ /* 0x0001e2000c101114 */
[----:B------:R-:W-:-:S03]  /*21030*/  ISETP.LT.OR P5, PT, R0, 0xd1, !P0 ;  /* 0x000000d10000780c */ /* 0x000fc600047a1670 */
[----:B------:R-:W-:Y:S01]  /*21040*/  @!P3 STG.E.U8 desc[UR20][R28.64+0xd0], R9 ;  /* 0x0000d0091c00b986 */ /* 0x000fe2000c101114 */
[----:B------:R-:W-:-:S03]  /*21050*/  ISETP.LT.OR P3, PT, R0, 0xd9, !P1 ;  /* 0x000000d90000780c */ /* 0x000fc60004f61670 */
[----:B------:R1:W-:Y:S01]  /*21060*/  @!P2 STG.E.U8 desc[UR20][R28.64+0xd1], R11 ;  /* 0x0000d10b1c00a986 */ /* 0x0003e2000c101114 */
[----:B0-----:R-:W-:Y:S02]  /*21070*/  F2FP.SATFINITE.E5M2.F32.PACK_AB_MERGE_C R5, RZ, R3, RZ ;  /* 0x00000003ff05723e */ /* 0x001fe400048060ff */
[----:B------:R-:W-:-:S03]  /*21080*/  ISETP.LT.OR P2, PT, R0, 0xda, !P1 ;  /* 0x000000da0000780c */ /* 0x000fc60004f41670 */
[----:B------:R-:W-:Y:S01]  /*21090*/  @!P6 STG.E.U8 desc[UR20][R26.64+0xd1], R5 ;  /* 0x0000d1051a00e986 */ /* 0x000fe2000c101114 */
[----:B-1----:R-:W-:Y:S02]  /*210a0*/  F2FP.SATFINITE.E5M2.F32.PACK_AB_MERGE_C R11, RZ, R2, RZ ;  /* 0x00000002ff0b723e */ /* 0x002fe400048060ff */
[----:B------:R-:W-:Y:S01]  /*210b0*/  ISETP.LT.OR P6, PT, R0, 0xda, !P0 ;  /* 0x000000da0000780c */ /* 0x000fe200047c1670 */
[----:B------:R-:W-:Y:S02]  /*210c0*/  FMUL R2, R38, UR22 ;  /* 0x0000001626027c20 */ /* 0x000fe40008400000 */
[----:B------:R-:W3:Y:S01]  /*210d0*/  LDL.LU R38, [R1+0x438] ;  /* 0x0004380001267983 */ /* 0x000ee20000300800 */
[----:B------:R-:W-:Y:S01]  /*210e0*/  F2FP.SATFINITE.E5M2.F32.PACK_AB_MERGE_C R9, RZ, R4, RZ ;  /* 0x00000004ff09723e */ /* 0x000fe200048060ff */
        /* <DEDUP_REMOVED lines=14> */
[----:B------:R-:W4:Y:S02]  /*211d0*/  LDL.LU R34, [R1+0x448] ;  /* 0x0004480001227983 */ /* 0x000f240000300800 */
[----:B0-----:R-:W-:Y:S01]  /*211e0*/  F2FP.SATFINITE.E5M2.F32.PACK_AB_MERGE_C R7, RZ, R2, RZ ;  /* 0x00000002ff07723e */ /* 0x001fe200048060ff */
[----:B-----5:R-:W-:Y:S02]  /*211f0*/  FMUL R3, R33, UR22 ;  /* 0x0000001621037c20 */ /* 0x020fe40008400000 */
[----:B------:R-:W5:Y:S01]  /*21200*/  LDL.LU R33, [R1+0x44c] ;  /* 0x00044c0001217983 */ /* 0x000f620000300800 */
[----:B---3--:R-:W-:-:S03]  /*21210*/  FMUL R4, R31, UR22 ;  /* 0x000000161f047c20 */ /* 0x008fc60008400000 */
        /* <DEDUP_REMOVED lines=13> */
[----:B------:R-:W-:Y:S02]  /*212f0*/  F2FP.SATFINITE.E5M2.F32.PACK_AB_MERGE_C R5, RZ, R5, RZ ;  /* 0x00000005ff05723e */ /* 0x000fe400048060ff */
[----:B0-----:R-:W-:Y:S01]  /*21300*/  F2FP.SATFINITE.E5M2.F32.PACK_AB_MERGE_C R11, RZ, R4, RZ ;  /* 0x00000004ff0b723e */ /* 0x001fe200048060ff */
[----:B------:R-:W-:Y:S01]  /*21310*/  @!P6 STG.E.U8 desc[UR20][R26.64+0xe1], R7 ;  /* 0x0000e1071a00e986 */ /* 0x000fe2000c101114 */
[C---:B------:R-:W-:Y:S02]  /*21320*/  ISETP.LT.OR P6, PT, R0.reuse, 0xea, !P0 ;  /* 0x000000ea0000780c */ /* 0x040fe400047c1670 */
[----:B-1----:R-:W-:Y:S01]  /*21330*/  F2FP.SATFINITE.E5M2.F32.PACK_AB_MERGE_C R9, RZ, R3, RZ ;  /* 0x00000003ff09723e */ /* 0x002fe200048060ff */
[----:B------:R0:W-:Y:S01]  /*21340*/  @!P5 STG.E.U8 desc[UR20][R26.64+0xe0], R5 ;  /* 0x0000e0051a00d986 */ /* 0x0001e2000c101114 */
[----:B------:R-:W-:-:S03]  /*21350*/  ISETP.LT.OR P5, PT, R0, 0xe9, !P0 ;  /* 0x000000e90000780c */ /* 0x000fc600047a1670 */
[----:B------:R-:W-:Y:S01]  /*21360*/  @!P2 STG.E.U8 desc[UR20][R28.64+0xe9], R11 ;  /* 0x0000e90b1c00a986 */ /* 0x000fe2000c101114 */
[----:B------:R-:W-:Y:S01]  /*21370*/  ISETP.LT.OR P2, PT, R0, 0xf2, !P1 ;  /* 0x000000f20000780c */ /* 0x000fe20004f41670 */
[----:B------:R-:W-:Y:S02]  /*21380*/  FMUL R3, R40, UR22 ;  /* 0x0000001628037c20 */ /* 0x000fe40008400000 */
[----:B------:R1:W-:Y:S01]  /*21390*/  @!P3 STG.E.U8 desc[UR20][R28.64+0xe8], R9 ;  /* 0x0000e8091c00b986 */ /* 0x0003e2000c101114 */
[----:B------:R-:W-:Y:S02]  /*213a0*/  ISETP.LT.OR P3, PT, R0, 0xf1, !P1 ;  /* 0x000000f10000780c */ /* 0x000fe40004f61670 */
[----:B------:R-:W-:Y:S01]  /*213b0*/  F2FP.SATFINITE.E5M2.F32.PACK_AB_MERGE_C R13, RZ, R2, RZ ;  /* 0x00000002ff0d723e */ /* 0x000fe200048060ff */
[----:B------:R-:W-:Y:S01]  /*213c0*/  FMUL R2, R38, UR22 ;  /* 0x0000001626027c20 */ /* 0x000fe20008400000 */
[----:B------:R-:W-:Y:S01]  /*213d0*/  FMUL R4, R37, UR22 ;  /* 0x0000001625047c20 */ /* 0x000fe20008400000 */
[----:B------:R-:W-:-:S03]  /*213e0*/  F2FP.SATFINITE.E5M2.F32.PACK_AB_MERGE_C R3, RZ, R3, RZ ;  /* 0x00000003ff03723e */ /* 0x000fc600048060ff */
[----:B0-----:R-:W-:Y:S02]  /*213f0*/  F2FP.SATFINITE.E5M2.F32.PACK_AB_MERGE_C R5, RZ, R2, RZ ;  /* 0x00000002ff05723e */ /* 0x001fe400048060ff */
[----:B------:R-:W-:Y:S01]  /*21400*/  F2FP.SATFINITE.E5M2.F32.PACK_AB_MERGE_C R7, RZ, R4, RZ ;  /* 0x00000004ff07723e */ /* 0x000fe200048060ff */
[----:B------:R-:W-:Y:S01]  /*21410*/  @!P5 STG.E.U8 desc[UR20][R26.64+0xe8], R13 ;  /* 0x0000e80d1a00d986 */ /* 0x000fe2000c101114 */
[----:B------:R-:W-:-:S03]  /*21420*/  ISETP.LT.OR P5, PT, R0, 0xf1, !P0 ;  /* 0x000000f10000780c */ /* 0x000fc600047a1670 */
[----:B------:R-:W-:Y:S01]  /*21430*/  @!P6 STG.E.U8 desc[UR20][R26.64+0xe9], R3 ;  /* 0x0000e9031a00e986 */ /* 0x000fe2000c101114 */
[----:B------:R-:W-:-:S03]  /*21440*/  ISETP.LT.OR P6, PT, R0, 0xf2, !P0 ;  /* 0x000000f20000780c */ /* 0x000fc600047c1670 */
[----:B------:R0:W-:Y:S01]  /*21450*/  @!P2 STG.E.U8 desc[UR20][R28.64+0xf1], R7 ;  /* 0x0000f1071c00a986 */ /* 0x0001e2000c101114 */
[C---:B------:R-:W-:Y:S02]  /*21460*/  ISETP.LT.OR P2, PT, R0.reuse, 0xf9, !P1 ;  /* 0x000000f90000780c */ /* 0x040fe40004f41670 */
[C---:B------:R-:W-:Y:S01]  /*21470*/  ISETP.LT.OR P1, PT, R0.reuse, 0xfa, !P1 ;  /* 0x000000fa0000780c */ /* 0x040fe20004f21670 */
[----:B------:R3:W-:Y:S01]  /*21480*/  @!P3 STG.E.U8 desc[UR20][R28.64+0xf0], R5 ;  /* 0x0000f0051c00b986 */ /* 0x0007e2000c101114 */
[C---:B------:R-:W-:Y:S02]  /*21490*/  ISETP.LT.OR P3, PT, R0.reuse, 0xf9, !P0 ;  /* 0x000000f90000780c */ /* 0x040fe40004761670 */
[----:B------:R-:W-:Y:S01]  /*214a0*/  ISETP.LT.OR P0, PT, R0, 0xfa, !P0 ;  /* 0x000000fa0000780c */ /* 0x000fe20004701670 */
[----:B--2---:R-:W-:-:S05]  /*214b0*/  FMUL R2, R36, UR22 ;  /* 0x0000001624027c20 */ /* 0x004fca0008400000 */
[----:B-1----:R-:W-:-:S05]  /*214c0*/  F2FP.SATFINITE.E5M2.F32.PACK_AB_MERGE_C R9, RZ, R2, RZ ;  /* 0x00000002ff09723e */ /* 0x002fca00048060ff */
[----:B------:R1:W-:Y:S01]  /*214d0*/  @!P5 STG.E.U8 desc[UR20][R26.64+0xf0], R9 ;  /* 0x0000f0091a00d986 */ /* 0x0003e2000c101114 */
[----:B------:R-:W-:-:S05]  /*214e0*/  FMUL R0, R35, UR22 ;  /* 0x0000001623007c20 */ /* 0x000fca0008400000 */
[----:B0-----:R-:W-:Y:S01]  /*214f0*/  F2FP.SATFINITE.E5M2.F32.PACK_AB_MERGE_C R7, RZ, R0, RZ ;  /* 0x00000000ff07723e */ /* 0x001fe200048060ff */
[----:B----4-:R-:W-:Y:S01]  /*21500*/  FMUL R2, R34, UR22 ;  /* 0x0000001622027c20 */ /* 0x010fe20008400000 */
[----:B-----5:R-:W-:-:S04]  /*21510*/  FMUL R3, R33, UR22 ;  /* 0x0000001621037c20 */ /* 0x020fc80008400000 */
[----:B------:R-:W-:Y:S02]  /*21520*/  F2FP.SATFINITE.E5M2.F32.PACK_AB_MERGE_C R11, RZ, R2, RZ ;  /* 0x00000002ff0b723e */ /* 0x000fe400048060ff */
[----:B------:R-:W-:Y:S01]  /*21530*/  F2FP.SATFINITE.E5M2.F32.PACK_AB_MERGE_C R3, RZ, R3, RZ ;  /* 0x00000003ff03723e */ /* 0x000fe200048060ff */
[----:B------:R1:W-:Y:S01]  /*21540*/  @!P6 STG.E.U8 desc[UR20][R26.64+0xf1], R7 ;  /* 0x0000f1071a00e986 */ /* 0x0003e2000c101114 */
[----:B---3--:R-:W-:Y:S01]  /*21550*/  FMUL R4, R31, UR22 ;  /* 0x000000161f047c20 */ /* 0x008fe20008400000 */
[----:B------:R-:W-:-:S04]  /*21560*/  FMUL R5, R30, UR22 ;  /* 0x000000161e057c20 */ /* 0x000fc80008400000 */
[----:B------:R-:W-:Y:S02]  /*21570*/  F2FP.SATFINITE.E5M2.F32.PACK_AB_MERGE_C R13, RZ, R4, RZ ;  /* 0x00000004ff0d723e */ /* 0x000fe400048060ff */
[----:B------:R-:W-:Y:S01]  /*21580*/  F2FP.SATFINITE.E5M2.F32.PACK_AB_MERGE_C R5, RZ, R5, RZ ;  /* 0x00000005ff05723e */ /* 0x000fe200048060ff */
[----:B------:R1:W-:Y:S04]  /*21590*/  @!P2 STG.E.U8 desc[UR20][R28.64+0xf8], R11 ;  /* 0x0000f80b1c00a986 */ /* 0x0003e8000c101114 */
[----:B------:R1:W-:Y:S04]  /*215a0*/  @!P1 STG.E.U8 desc[UR20][R28.64+0xf9], R3 ;  /* 0x0000f9031c009986 */ /* 0x0003e8000c101114 */
[----:B------:R1:W-:Y:S04]  /*215b0*/  @!P3 STG.E.U8 desc[UR20][R26.64+0xf8], R13 ;  /* 0x0000f80d1a00b986 */ /* 0x0003e8000c101114 */
[----:B------:R1:W-:Y:S02]  /*215c0*/  @!P0 STG.E.U8 desc[UR20][R26.64+0xf9], R5 ;  /* 0x0000f9051a008986 */ /* 0x0003e4000c101114 */
.L_x_546:
[----:B------:R-:W-:Y:S05]  /*215d0*/  BSYNC B0 ;  /* 0x0000000000007941 */ /* 0x000fea0003800000 */
.L_x_32:
[----:B-12---:R-:W2:Y:S04]  /*215e0*/  LDL.LU R3, [R1+0x458] ;  /* 0x0004580001037983 */ /* 0x006ea80000300800 */
[----:B------:R-:W2:Y:S01]  /*215f0*/  LDL.LU R2, [R1+0x45c] ;  /* 0x00045c0001027983 */ /* 0x000ea20000300800 */
[----:B------:R-:W-:Y:S01]  /*21600*/  ULDC UR6, c[0x0][0xc] ;  /* 0x0000030000067ab9 */ /* 0x000fe20000000800 */
[----:B------:R-:W-:Y:S01]  /*21610*/  ULDC UR7, c[0x0][0x10] ;  /* 0x0000040000077ab9 */ /* 0x000fe20000000800 */
[----:B---34-:R-:W2:Y:S01]  /*21620*/  LDC R5, c[0x0][0x14] ;  /* 0x00000500ff057b82 */ /* 0x018ea20000000800 */
[----:B------:R-:W-:Y:S01]  /*21630*/  UIMAD.WIDE.U32 UR6, UR6, UR7, URZ ;  /* 0x00000007060672a5 */ /* 0x000fe2000f8e003f */
[----:B-----5:R-:W-:Y:S01]  /*21640*/  PRMT R0, RZ, 0x7610, R0 ;  /* 0x00007610ff007816 */ /* 0x020fe20000000000 */
[----:B------:R-:W-:-:S04]  /*21650*/  UMOV UR10, 0xffffffff ;  /* 0xffffffff000a7882 */ /* 0x000fc80000000000 */
[----:B--2---:R-:W-:-:S04]  /*21660*/  IMAD.WIDE.U32 R2, R5, UR6, R2 ;  /* 0x0000000605027c25 */ /* 0x004fc8000f8e0002 */
[----:B------:R-:W-:Y:S01]  /*21670*/  IMAD R5, R5, UR7, RZ ;  /* 0x0000000705057c24 */ /* 0x000fe2000f8e02ff */
[----:B------:R-:W-:Y:S01]  /*21680*/  ULDC.64 UR6, c[0x0][0x650] ;  /* 0x0001940000067ab9 */ /* 0x000fe20000000a00 */
[----:B------:R-:W-:Y:S01]  /*21690*/  IMAD.MOV.U32 R11, RZ, RZ, R2 ;  /* 0x000000ffff0b7224 */ /* 0x000fe200078e0002 */
[----:B------:R-:W-:Y:S01]  /*216a0*/  ISETP.GE.U32.AND P0, PT, R2, UR6, PT ;  /* 0x0000000602007c0c */ /* 0x000fe2000bf06070 */
[----:B------:R-:W-:Y:S02]  /*216b0*/  IMAD.IADD R13, R3, 0x1, R5 ;  /* 0x00000001030d7824 */ /* 0x000fe400078e0205 */
[----:B------:R-:W-:-:S03]  /*216c0*/  IMAD.MOV.U32 R2, RZ, RZ, -0x1 ;  /* 0xffffffffff027424 */ /* 0x000fc600078e00ff */
[----:B------:R1:W-:Y:S01]  /*216d0*/  STL [R1+0x458], R13 ;  /* 0x0004580d01007387 */ /* 0x0003e20000100800 */
[----:B------:R-:W-:-:S03]  /*216e0*/  ISETP.GE.U32.AND.EX P0, PT, R13, UR7, PT, P0 ;  /* 0x000000070d007c0c */ /* 0x000fc6000bf06100 */
[----:B------:R1:W-:Y:S04]  /*216f0*/  STL [R1+0x45c], R11 ;  /* 0x00045c0b01007387 */ /* 0x0003e80000100800 */
[----:B------:R1:W-:Y:S06]  /*21700*/  STL [R1+0x460], R2 ;  /* 0x0004600201007387 */ /* 0x0003ec0000100800 */
[----:B------:R-:W-:Y:S05]  /*21710*/  @P0 BRA `(.L_x_547) ;  /* 0x0000000400740947 */ /* 0x000fea0003800000 */
[----:B------:R-:W2:Y:S01]  /*21720*/  S2R R8, SR_CTAID.X ;  /* 0x0000000000087919 */ /* 0x000ea20000002500 */
[----:B------:R-:W-:Y:S01]  /*21730*/  ULDC.64 UR16, c[0x0][0x628] ;  /* 0x00018a0000107ab9 */ /* 0x000fe20000000a00 */
[----:B------:R-:W3:Y:S01]  /*21740*/  LDC R9, c[0x0][0x144] ;  /* 0x00005100ff097b82 */ /* 0x000ee20000000800 */
[----:B------:R-:W-:Y:S01]  /*21750*/  ULDC UR6, c[0x0][0x150] ;  /* 0x0000540000067ab9 */ /* 0x000fe20000000800 */
[----:B------:R-:W4:Y:S01]  /*21760*/  S2R R12, SR_CTAID.Y ;  /* 0x00000000000c7919 */ /* 0x000f220000002600 */
[----:B------:R-:W-:Y:S01]  /*21770*/  ISETP.NE.U32.AND P0, PT, RZ, UR16, PT ;  /* 0x00000010ff007c0c */ /* 0x000fe2000bf05070 */
[----:B------:R-:W-:Y:S01]  /*21780*/  ULDC UR18, c[0x0][0x630] ;  /* 0x00018c0000127ab9 */ /* 0x000fe20000000800 */
[----:B------:R-:W-:Y:S02]  /*21790*/  R2UR UR14, R11 ;  /* 0x000000000b0e72ca */ /* 0x000fe400000e0000 */
[----:B------:R-:W-:Y:S01]  /*217a0*/  ISETP.NE.AND.EX P0, PT, RZ, UR17, PT, P0 ;  /* 0x00000011ff007c0c */ /* 0x000fe2000bf05300 */
[----:B0-----:R-:W0:Y:S01]  /*217b0*/  LDC.64 R6, c[0x0][0x620] ;  /* 0x00018800ff067b82 */ /* 0x001e220000000a00 */
[----:B------:R-:W-:-:S02]  /*217c0*/  R2UR UR15, R13 ;  /* 0x000000000d0f72ca */ /* 0x000fc400000e0000 */
[----:B--2---:R-:W-:-:S05]  /*217d0*/  I2FP.F32.U32 R0, R8 ;  /* 0x0000000800007245 */ /* 0x004fca0000201000 */
[----:B------:R-:W-:-:S06]  /*217e0*/  FMUL R0, R0, UR6 ;  /* 0x0000000600007c20 */ /* 0x000fcc0008400000 */
[----:B------:R-:W2:Y:S01]  /*217f0*/  F2I.U32.TRUNC.NTZ R0, R0 ;  /* 0x0000000000007305 */ /* 0x000ea2000020f000 */
[----:B----4-:R-:W-:Y:S05]  /*21800*/  @!P0 BRA `(.L_x_548) ;  /* 0x0000000000308947 */ /* 0x010fea0003800000 */
        /* <DEDUP_REMOVED lines=12> */
.L_x_548:
[----:B------:R-:W-:Y:S01]  /*218d0*/  USHF.R.U64 UR10, UR14, UR18, UR15 ;  /* 0x000000120e0a7299 */ /* 0x000fe2000800120f */
[----:B------:R-:W4:Y:S01]  /*218e0*/  LDC.64 R22, c[0x0][0x640] ;  /* 0x00019000ff167b82 */ /* 0x000f220000000a00 */
[----:B------:R-:W-:Y:S01]  /*218f0*/  USHF.R.U32.HI UR6, URZ, UR18, UR15 ;  /* 0x000000123f067299 */ /* 0x000fe2000801160f */
[----:B--2---:R-:W-:Y:S02]  /*21900*/  IMAD.MOV R10, RZ, RZ, -R0 ;  /* 0x000000ffff0a7224 */ /* 0x004fe400078e0a00 */
[----:B-1----:R-:W-:Y:S01]  /*21910*/  IMAD.MOV.U32 R2, RZ, RZ, R11 ;  /* 0x000000ffff027224 */ /* 0x002fe200078e000b */
[----:B------:R-:W-:Y:S01]  /*21920*/  IADD3 R5, P0, RZ, -UR10, RZ ;  /* 0x8000000aff057c10 */ /* 0x000fe2000ff1e0ff */
[----:B---3--:R-:W-:Y:S02]  /*21930*/  IMAD R18, R9, R10, R8 ;  /* 0x0000000a09127224 */ /* 0x008fe400078e0208 */
[----:B------:R-:W1:Y:S02]  /*21940*/  LDC R4, c[0x0][0x618] ;  /* 0x00018600ff047b82 */ /* 0x000e640000000800 */
[----:B------:R-:W-:Y:S01]  /*21950*/  IMAD.X R3, RZ, RZ, ~UR6, P0 ;  /* 0x80000006ff037e24 */ /* 0x000fe200080e06ff */
[----:B------:R-:W-:-:S03]  /*21960*/  ULDC UR6, c[0x0][0x154] ;  /* 0x0000550000067ab9 */ /* 0x000fc60000000800 */
[-C--:B0-----:R-:W-:Y:S02]  /*21970*/  IMAD R0, R3, R6.reuse, RZ ;  /* 0x0000000603007224 */ /* 0x081fe400078e02ff */
[----:B------:R-:W0:Y:S01]  /*21980*/  LDC R14, c[0x0][0x608] ;  /* 0x00018200ff0e7b82 */ /* 0x000e220000000800 */
[----:B------:R-:W-:Y:S02]  /*21990*/  IMAD.MOV.U32 R3, RZ, RZ, R13 ;  /* 0x000000ffff037224 */ /* 0x000fe400078e000d */
[----:B------:R-:W-:-:S05]  /*219a0*/  IMAD.WIDE.U32 R2, R5, R6, R2 ;  /* 0x0000000605027225 */ /* 0x000fca00078e0002 */
[----:B------:R-:W2:Y:S01]  /*219b0*/  LDC R20, c[0x0][0x658] ;  /* 0x00019600ff147b82 */ /* 0x000ea20000000800 */
[----:B------:R-:W-:Y:S01]  /*219c0*/  IMAD R5, R5, R7, R0 ;  /* 0x0000000705057224 */ /* 0x000fe200078e0200 */
[----:B------:R-:W-:Y:S01]  /*219d0*/  I2FP.F32.U32 R0, R12 ;  /* 0x0000000c00007245 */ /* 0x000fe20000201000 */
[----:B------:R-:W-:Y:S01]  /*219e0*/  IMAD.MOV.U32 R7, RZ, RZ, 0x1 ;  /* 0x00000001ff077424 */ /* 0x000fe200078e00ff */
[----:B----4-:R-:W-:Y:S01]  /*219f0*/  ISETP.NE.U32.AND P0, PT, R22, RZ, PT ;  /* 0x000000ff1600720c */ /* 0x010fe20003f05070 */
[----:B------:R-:W-:Y:S02]  /*21a00*/  IMAD.IADD R3, R3, 0x1, R5 ;  /* 0x0000000103037824 */ /* 0x000fe400078e0205 */
[----:B------:R-:W-:Y:S01]  /*21a10*/  FMUL R0, R0, UR6 ;  /* 0x0000000600007c20 */ /* 0x000fe20008400000 */
[----:B------:R-:W3:Y:S01]  /*21a20*/  LDC R15, c[0x0][0x148] ;  /* 0x00005200ff0f7b82 */ /* 0x000ee20000000800 */
[----:B------:R-:W-:Y:S01]  /*21a30*/  ISETP.NE.AND.EX P0, PT, R23, RZ, PT, P0 ;  /* 0x000000ff1700720c */ /* 0x000fe20003f05300 */
[----:B------:R-:W-:Y:S01]  /*21a40*/  IMAD.MOV.U32 R5, RZ, RZ, -0x1 ;  /* 0xffffffffff057424 */ /* 0x000fe200078e00ff */
[-CC-:B-1----:R-:W-:Y:S01]  /*21a50*/  SHF.R.U64 R10, R2, R4.reuse, R3.reuse ;  /* 0x00000004020a7219 */ /* 0x182fe20000001203 */
[----:B------:R1:W4:Y:S01]  /*21a60*/  F2I.U32.TRUNC.NTZ R13, R0 ;  /* 0x00000000000d7305 */ /* 0x000322000020f000 */
[----:B------:R-:W-:-:S03]  /*21a70*/  SHF.R.U32.HI R3, RZ, R4, R3 ;  /* 0x00000004ff037219 */ /* 0x000fc60000011603 */
[----:B------:R-:W1:Y:S01]  /*21a80*/  LDC R16, c[0x0][0x600] ;  /* 0x00018000ff107b82 */ /* 0x000e620000000800 */
[-CC-:B0-----:R-:W-:Y:S02]  /*21a90*/  SHF.R.U64 R8, R10, R14.reuse, R3.reuse ;  /* 0x0000000e0a087219 */ /* 0x181fe40000001203 */
[----:B------:R-:W-:-:S05]  /*21aa0*/  SHF.R.U32.HI R3, RZ, R14, R3 ;  /* 0x0000000eff037219 */ /* 0x000fca0000011603 */
[----:B------:R-:W0:Y:S01]  /*21ab0*/  LDC R17, c[0x0][0x648] ;  /* 0x00019200ff117b82 */ /* 0x000e220000000800 */
[-CC-:B--2---:R-:W-:Y:S02]  /*21ac0*/  SHF.R.U64 R11, R8, R20.reuse, R3.reuse ;  /* 0x00000014080b7219 */ /* 0x184fe40000001203 */
[-C--:B------:R-:W-:Y:S02]  /*21ad0*/  SHF.L.U32 R5, R5, R20.reuse, RZ ;  /* 0x0000001405057219 */ /* 0x080fe400000006ff */
[-C--:B------:R-:W-:Y:S01]  /*21ae0*/  SHF.R.U32.HI R3, RZ, R20.reuse, R3 ;  /* 0x00000014ff037219 */ /* 0x080fe20000011603 */
[----:B------:R-:W-:Y:S01]  /*21af0*/  IMAD.MOV.U32 R2, RZ, RZ, R11 ;  /* 0x000000ffff027224 */ /* 0x000fe200078e000b */
[----:B------:R-:W-:Y:S01]  /*21b00*/  SHF.L.U32 R20, R7, R20, RZ ;  /* 0x0000001407147219 */ /* 0x000fe200000006ff */
[----:B------:R-:W2:Y:S01]  /*21b10*/  LDC R19, c[0x0][0x638] ;  /* 0x00018e00ff137b82 */ /* 0x000ea20000000800 */
[----:B------:R-:W-:-:S07]  /*21b20*/  LOP3.LUT R39, RZ, R5, RZ, 0x33, !PT ;  /* 0x00000005ff277212 */ /* 0x000fce00078e33ff */
[----:B------:R-:W0:Y:S01]  /*21b30*/  LDC R21, c[0x0][0x610] ;  /* 0x00018400ff157b82 */ /* 0x000e220000000800 */
[----:B----4-:R-:W-:Y:S05]  /*21b40*/  @!P0 BRA `(.L_x_549) ;  /* 0x0000000000288947 */ /* 0x010fea0003800000 */
[----:B-1----:R-:W1:Y:S02]  /*21b50*/  LDC R0, c[0x0][0x64c] ;  /* 0x00019300ff007b82 */ /* 0x002e640000000800 */
[----:B-1----:R-:W-:-:S05]  /*21b60*/  IADD3 R7, P0, R11, R0, RZ ;  /* 0x000000000b077210 */ /* 0x002fca0007f1e0ff */
        /* <DEDUP_REMOVED lines=8> */
.L_x_549:
[----:B01----:R-:W-:Y:S01]  /*21bf0*/  SHF.R.U64 R0, R2, R17, R3 ;  /* 0x0000001102007219 */ /* 0x003fe20000001203 */
[----:B------:R-:W-:Y:S01]  /*21c00*/  VIADD R3, R16, 0xffffffff ;  /* 0xffffffff10037836 */ /* 0x000fe20000000000 */
[----:B------:R-:W-:Y:S01]  /*21c10*/  LOP3.LUT R39, R8, R39, RZ, 0xc0, !PT ;  /* 0x0000002708277212 */ /* 0x000fe200078ec0ff */
[----:B------:R-:W-:Y:S02]  /*21c20*/  IMAD.MOV R13, RZ, RZ, -R13 ;  /* 0x000000ffff0d7224 */ /* 0x000fe400078e0a0d */
[----:B------:R-:W-:Y:S01]  /*21c30*/  IMAD.MOV R2, RZ, RZ, -R0 ;  /* 0x000000ffff027224 */ /* 0x000fe200078e0a00 */
[----:B------:R-:W-:Y:S01]  /*21c40*/  LOP3.LUT R3, R10, R3, RZ, 0xc0, !PT ;  /* 0x000000030a037212 */ /* 0x000fe200078ec0ff */
[----:B------:R-:W-:Y:S02]  /*21c50*/  IMAD R39, R20, R0, R39 ;  /* 0x0000000014277224 */ /* 0x000fe400078e0227 */
[----:B---3--:R-:W-:Y:S02]  /*21c60*/  @P4 IMAD R18, R15, R13, R12 ;  /* 0x0000000d0f124224 */ /* 0x008fe400078e020c */
[----:B--2---:R-:W-:-:S02]  /*21c70*/  IMAD R0, R2, R19, R11 ;  /* 0x0000001302007224 */ /* 0x004fc400078e020b */
[----:B------:R-:W-:Y:S02]  /*21c80*/  IMAD R39, R39, R21, R18 ;  /* 0x0000001527277224 */ /* 0x000fe400078e0212 */
[----:B------:R-:W-:Y:S02]  /*21c90*/  IMAD R2, R0, R16, R3 ;  /* 0x0000001000027224 */ /* 0x000fe400078e0203 */
[----:B------:R-:W-:-:S03]  /*21ca0*/  IMAD.MOV.U32 R4, RZ, RZ, 0x1 ;  /* 0x00000001ff047424 */ /* 0x000fc600078e00ff */
[----:B------:R-:W-:Y:S02]  /*21cb0*/  SEL R3, R2, R39, !P4 ;  /* 0x0000002702037207 */ /* 0x000fe40006000000 */
[----:B------:R-:W-:Y:S02]  /*21cc0*/  PRMT R0, R4, 0x7610, R0 ;  /* 0x0000761004007816 */ /* 0x000fe40000000000 */
[----:B------:R-:W-:Y:S01]  /*21cd0*/  SEL R39, R39, R2, !P4 ;  /* 0x0000000227277207 */ /* 0x000fe20006000000 */
[----:B------:R2:W-:Y:S06]  /*21ce0*/  STL [R1+0x460], R3 ;  /* 0x0004600301007387 */ /* 0x0005ec0000100800 */
.L_x_547:
[----:B------:R3:W-:Y:S01]  /*21cf0*/  STL [R1+0x464], R39 ;  /* 0x0004642701007387 */ /* 0x0007e20000100800 */
[----:B------:R-:W-:-:S13]  /*21d00*/  LOP3.LUT P0, RZ, R0, 0xff, RZ, 0xc0, !PT ;  /* 0x000000ff00ff7812 */ /* 0x000fda000780c0ff */
[----:B---3--:R-:W-:Y:S05]  /*21d10*/  @P0 BRA `(.L_x_550) ;  /* 0xfffffdf400200947 */ /* 0x008fea000383ffff */
[----:B------:R-:W-:Y:S05]  /*21d20*/  EXIT ;  /* 0x000000000000794d */ /* 0x000fea0003800000 */
.L_x_4:
[----:B------:R-:W2:Y:S01]  /*21d30*/  LDL R18, [R1+0x45c] ;  /* 0x00045c0001127983 */ /* 0x000ea20000100800 */
[----:B------:R-:W-:-:S03]  /*21d40*/  ULDC.64 UR4, c[0x0][0x650] ;  /* 0x0001940000047ab9 */ /* 0x000fc60000000a00 */
[----:B------:R-:W3:Y:S01]  /*21d50*/  LDL R19, [R1+0x458] ;  /* 0x0004580001137983 */ /* 0x000ee20000100800 */
[----:B------:R-:W-:Y:S01]  /*21d60*/  PRMT R0, RZ, 0x7610, R0 ;  /* 0x00007610ff007816 */ /* 0x000fe20000000000 */
[----:B------:R-:W-:Y:S02]  /*21d70*/  IMAD.MOV.U32 R5, RZ, RZ, -0x1 ;  /* 0xffffffffff057424 */ /* 0x000fe400078e00ff */
[----:B------:R-:W-:Y:S02]  /*21d80*/  IMAD.MOV.U32 R4, RZ, RZ, -0x1 ;  /* 0xffffffffff047424 */ /* 0x000fe400078e00ff */
[----:B------:R-:W-:Y:S01]  /*21d90*/  IMAD.MOV.U32 R10, RZ, RZ, -0x1 ;  /* 0xffffffffff0a7424 */ /* 0x000fe200078e00ff */
[----:B--2---:R-:W-:-:S04]  /*21da0*/  ISETP.GE.U32.AND P0, PT, R18, UR4, PT ;  /* 0x0000000412007c0c */ /* 0x004fc8000bf06070 */
[----:B---3--:R-:W-:-:S13]  /*21db0*/  ISETP.GE.U32.AND.EX P0, PT, R19, UR5, PT, P0 ;  /* 0x0000000513007c0c */ /* 0x008fda000bf06100 */
[----:B------:R-:W-:Y:S05]  /*21dc0*/  @P0 BRA `(.L_x_551) ;  /* 0x0000000400600947 */ /* 0x000fea0003800000 */
[----:B------:R-:W0:Y:S01]  /*21dd0*/  LDC.64 R12, c[0x0][0x628] ;  /* 0x00018a00ff0c7b82 */ /* 0x000e220000000a00 */
[----:B------:R-:W-:Y:S02]  /*21de0*/  IMAD.MOV.U32 R8, RZ, RZ, R18 ;  /* 0x000000ffff087224 */ /* 0x000fe400078e0012 */
[----:B------:R-:W-:-:S05]  /*21df0*/  IMAD.MOV.U32 R9, RZ, RZ, R19 ;  /* 0x000000ffff097224 */ /* 0x000fca00078e0013 */
[----:B------:R-:W1:Y:S08]  /*21e00*/  LDC R14, c[0x0][0x630] ;  /* 0x00018c00ff0e7b82 */ /* 0x000e700000000800 */
[----:B------:R-:W2:Y:S01]  /*21e10*/  LDC.64 R16, c[0x0][0x620] ;  /* 0x00018800ff107b82 */ /* 0x000ea20000000a00 */
[----:B0-----:R-:W-:-:S04]  /*21e20*/  ISETP.NE.U32.AND P0, PT, R12, RZ, PT ;  /* 0x000000ff0c00720c */ /* 0x001fc80003f05070 */
[----:B------:R-:W-:-:S13]  /*21e30*/  ISETP.NE.AND.EX P0, PT, R13, RZ, PT, P0 ;  /* 0x000000ff0d00720c */ /* 0x000fda0003f05300 */
[----:B-12---:R-:W-:Y:S05]  /*21e40*/  @!P0 BRA `(.L_x_552) ;  /* 0x0000000000288947 */ /* 0x006fea0003800000 */
[----:B------:R-:W0:Y:S02]  /*21e50*/  LDC R0, c[0x0][0x634] ;  /* 0x00018d00ff007b82 */ /* 0x000e240000000800 */
[----:B0-----:R-:W-:-:S05]  /*21e60*/  IADD3 R9, P0, R18, R0, RZ ;  /* 0x0000000012097210 */ /* 0x001fca0007f1e0ff */
        /* <DEDUP_REMOVED lines=8> */
.L_x_552:
[-CC-:B------:R-:W-:Y:S01]  /*21ef0*/  SHF.R.U64 R10, R8, R14.reuse, R9.reuse ;  /* 0x0000000e080a7219 */ /* 0x180fe20000001209 */
[----:B------:R-:W0:Y:S01]  /*21f00*/  LDC R6, c[0x0][0x618] ;  /* 0x00018600ff067b82 */ /* 0x000e220000000800 */
[----:B------:R-:W-:Y:S01]  /*21f10*/  SHF.R.U32.HI R0, RZ, R14, R9 ;  /* 0x0000000eff007219 */ /* 0x000fe20000011609 */
[----:B------:R-:W-:Y:S01]  /*21f20*/  ULDC UR4, c[0x0][0x150] ;  /* 0x0000540000047ab9 */ /* 0x000fe20000000800 */
[----:B------:R-:W-:Y:S01]  /*21f30*/  IADD3 R3, P0, RZ, -R10, RZ ;  /* 0x8000000aff037210 */ /* 0x000fe20007f1e0ff */
[----:B------:R-:W-:Y:S01]  /*21f40*/  IMAD.MOV.U32 R4, RZ, RZ, R18 ;  /* 0x000000ffff047224 */ /* 0x000fe200078e0012 */
[----:B------:R-:W-:Y:S01]  /*21f50*/  I2FP.F32.U32 R8, R2 ;  /* 0x0000000200087245 */ /* 0x000fe20000201000 */
[----:B------:R-:W-:Y:S02]  /*21f60*/  IMAD.MOV.U32 R5, RZ, RZ, R19 ;  /* 0x000000ffff057224 */ /* 0x000fe400078e0013 */
[----:B------:R-:W1:Y:S01]  /*21f70*/  LDC.64 R20, c[0x0][0x640] ;  /* 0x00019000ff147b82 */ /* 0x000e620000000a00 */
[----:B------:R-:W-:-:S02]  /*21f80*/  IMAD.X R7, RZ, RZ, ~R0, P0 ;  /* 0x000000ffff077224 */ /* 0x000fc400000e0e00 */
[----:B------:R-:W-:Y:S01]  /*21f90*/  FMUL R9, R8, UR4 ;  /* 0x0000000408097c20 */ /* 0x000fe20008400000 */
[----:B------:R-:W-:Y:S01]  /*21fa0*/  IMAD.WIDE.U32 R4, R3, R16, R4 ;  /* 0x0000001003047225 */ /* 0x000fe200078e0004 */
[----:B------:R-:W-:-:S03]  /*21fb0*/  ULDC UR4, c[0x0][0x154] ;  /* 0x0000550000047ab9 */ /* 0x000fc60000000800 */
[----:B------:R-:W-:Y:S01]  /*21fc0*/  IMAD R0, R7, R16, RZ ;  /* 0x0000001007007224 */ /* 0x000fe200078e02ff */
[----:B------:R-:W2:Y:S01]  /*21fd0*/  LDC R13, c[0x0][0x144] ;  /* 0x00005100ff0d7b82 */ /* 0x000ea20000000800 */
[----:B------:R-:W3:Y:S02]  /*21fe0*/  F2I.U32.TRUNC.NTZ R9, R9 ;  /* 0x0000000900097305 */ /* 0x000ee4000020f000 */
[----:B------:R-:W-:-:S04]  /*21ff0*/  IMAD R3, R3, R17, R0 ;  /* 0x0000001103037224 */ /* 0x000fc800078e0200 */
[----:B------:R-:W-:Y:S01]  /*22000*/  IMAD.IADD R3, R5, 0x1, R3 ;  /* 0x0000000105037824 */ /* 0x000fe200078e0203 */
[----:B------:R-:W4:Y:S04]  /*22010*/  LDC R12, c[0x0][0x608] ;  /* 0x00018200ff0c7b82 */ /* 0x000f280000000800 */
[-C--:B0-----:R-:W-:Y:S02]  /*22020*/  SHF.R.U64 R8, R4, R6.reuse, R3 ;  /* 0x0000000604087219 */ /* 0x081fe40000001203 */
[----:B------:R-:W-:Y:S02]  /*22030*/  I2FP.F32.U32 R4, R11 ;  /* 0x0000000b00047245 */ /* 0x000fe40000201000 */
[----:B------:R-:W0:Y:S01]  /*22040*/  LDC R7, c[0x0][0x658] ;  /* 0x00019600ff077b82 */ /* 0x000e220000000800 */
[----:B-1----:R-:W-:Y:S01]  /*22050*/  ISETP.NE.U32.AND P0, PT, R20, RZ, PT ;  /* 0x000000ff1400720c */ /* 0x002fe20003f05070 */
[----:B---3--:R-:W-:Y:S01]  /*22060*/  IMAD.MOV R0, RZ, RZ, -R9 ;  /* 0x000000ffff007224 */ /* 0x008fe200078e0a09 */
[----:B------:R-:W-:Y:S01]  /*22070*/  SHF.R.U32.HI R3, RZ, R6, R3 ;  /* 0x00000006ff037219 */ /* 0x000fe20000011603 */
[----:B------:R-:W-:Y:S01]  /*22080*/  FMUL R4, R4, UR4 ;  /* 0x0000000404047c20 */ /* 0x000fe20008400000 */
[----:B------:R-:W-:Y:S01]  /*22090*/  ISETP.NE.AND.EX P0, PT, R21, RZ, PT, P0 ;  /* 0x000000ff1500720c */ /* 0x000fe20003f05300 */
[----:B------:R-:W-:-:S02]  /*220a0*/  IMAD.MOV.U32 R6, RZ, RZ, -0x1 ;  /* 0xffffffffff067424 */ /* 0x000fc400078e00ff */
[----:B------:R-:W1:Y:S01]  /*220b0*/  LDC R14, c[0x0][0x148] ;  /* 0x00005200ff0e7b82 */ /* 0x000e620000000800 */
[----:B--2---:R-:W-:Y:S02]  /*220c0*/  IMAD R18, R13, R0, R2 ;  /* 0x000000000d127224 */ /* 0x004fe400078e0202 */
[----:B------:R-:W-:-:S05]  /*220d0*/  IMAD.MOV.U32 R2, RZ, RZ, 0x1 ;  /* 0x00000001ff027424 */ /* 0x000fca00078e00ff */
[----:B------:R-:W2:Y:S01]  /*220e0*/  LDC R16, c[0x0][0x600] ;  /* 0x00018000ff107b82 */ /* 0x000ea20000000800 */
[-CC-:B----4-:R-:W-:Y:S02]  /*220f0*/  SHF.R.U64 R13, R8, R12.reuse, R3.reuse ;  /* 0x0000000c080d7219 */ /* 0x190fe40000001203 */
[----:B------:R-:W-:Y:S02]  /*22100*/  SHF.R.U32.HI R0, RZ, R12, R3 ;  /* 0x0000000cff007219 */ /* 0x000fe40000011603 */
[----:B------:R3:W4:Y:S03]  /*22110*/  F2I.U32.TRUNC.NTZ R12, R4 ;  /* 0x00000004000c7305 */ /* 0x000726000020f000 */
[----:B------:R-:W1:Y:S01]  /*22120*/  LDC R17, c[0x0][0x648] ;  /* 0x00019200ff117b82 */ /* 0x000e620000000800 */
[-C--:B0-----:R-:W-:Y:S02]  /*22130*/  SHF.R.U64 R15, R13, R7.reuse, R0 ;  /* 0x000000070d0f7219 */ /* 0x081fe40000001200 */
[----:B------:R-:W-:-:S02]  /*22140*/  SHF.L.U32 R6, R6, R7, RZ ;  /* 0x0000000706067219 */ /* 0x000fc400000006ff */
[-C--:B------:R-:W-:Y:S01]  /*22150*/  SHF.L.U32 R22, R2, R7.reuse, RZ ;  /* 0x0000000702167219 */ /* 0x080fe200000006ff */
[----:B------:R-:W-:Y:S01]  /*22160*/  IMAD.MOV.U32 R2, RZ, RZ, R15 ;  /* 0x000000ffff027224 */ /* 0x000fe200078e000f */
[----:B------:R-:W-:Y:S01]  /*22170*/  SHF.R.U32.HI R3, RZ, R7, R0 ;  /* 0x00000007ff037219 */ /* 0x000fe20000011600 */
[----:B------:R-:W0:Y:S01]  /*22180*/  LDC R19, c[0x0][0x638] ;  /* 0x00018e00ff137b82 */ /* 0x000e220000000800 */
[----:B------:R-:W-:-:S07]  /*22190*/  LOP3.LUT R24, RZ, R6, RZ, 0x33, !PT ;  /* 0x00000006ff187212 */ /* 0x000fce00078e33ff */
        /* <DEDUP_REMOVED lines=12> */
.L_x_553:
[----:B-1----:R-:W-:Y:S01]  /*22260*/  SHF.R.U64 R3, R2, R17, R3 ;  /* 0x0000001102037219 */ /* 0x002fe20000001203 */
[----:B--2---:R-:W-:Y:S01]  /*22270*/  VIADD R7, R16, 0xffffffff ;  /* 0xffffffff10077836 */ /* 0x004fe20000000000 */
[----:B------:R-:W-:Y:S01]  /*22280*/  LOP3.LUT R0, R13, R24, RZ, 0xc0, !PT ;  /* 0x000000180d007212 */ /* 0x000fe200078ec0ff */
[----:B------:R-:W-:Y:S02]  /*22290*/  IMAD.MOV R12, RZ, RZ, -R12 ;  /* 0x000000ffff0c7224 */ /* 0x000fe400078e0a0c */
[----:B------:R-:W-:Y:S02]  /*222a0*/  IMAD.MOV R2, RZ, RZ, -R3 ;  /* 0x000000ffff027224 */ /* 0x000fe400078e0a03 */
[----:B------:R-:W-:Y:S01]  /*222b0*/  IMAD R5, R22, R3, R0 ;  /* 0x0000000316057224 */ /* 0x000fe200078e0200 */
[----:B------:R-:W-:Y:S01]  /*222c0*/  LOP3.LUT R3, R8, R7, RZ, 0xc0, !PT ;  /* 0x0000000708037212 */ /* 0x000fe200078ec0ff */
[----:B------:R-:W-:Y:S02]  /*222d0*/  @P4 IMAD R18, R14, R12, R11 ;  /* 0x0000000c0e124224 */ /* 0x000fe400078e020b */
[----:B0-----:R-:W-:-:S02]  /*222e0*/  IMAD R0, R2, R19, R15 ;  /* 0x0000001302007224 */ /* 0x001fc400078e020f */
[----:B------:R-:W-:Y:S02]  /*222f0*/  IMAD.MOV.U32 R4, RZ, RZ, 0x1 ;  /* 0x00000001ff047424 */ /* 0x000fe400078e00ff */
[----:B------:R-:W-:Y:S02]  /*22300*/  IMAD R5, R5, R23, R18 ;  /* 0x0000001705057224 */ /* 0x000fe400078e0212 */
[----:B------:R-:W-:Y:S01]  /*22310*/  IMAD R2, R0, R16, R3 ;  /* 0x0000001000027224 */ /* 0x000fe200078e0203 */
[----:B------:R-:W-:-:S04]  /*22320*/  PRMT R0, R4, 0x7610, R0 ;  /* 0x0000761004007816 */ /* 0x000fc80000000000 */
[----:B------:R-:W-:Y:S02]  /*22330*/  SEL R4, R2, R5, !P4 ;  /* 0x0000000502047207 */ /* 0x000fe40006000000 */
[----:B------:R-:W-:-:S07]  /*22340*/  SEL R5, R5, R2, !P4 ;  /* 0x0000000205057207 */ /* 0x000fce0006000000 */
.L_x_551:
[----:B------:R-:W-:-:S08]  /*22350*/  NOP ;  /* 0x0000000000007918 */ /* 0x000fd00000000000 */
[----:B------:R-:W0:-:S00]  /*22360*/  USETMAXREG.DEALLOC.CTAPOOL 0x18 ;  /* 0x00000018000079c8 */ /* 0x000e0000080e0500 */
[----:B------:R-:W-:-:S13]  /*22370*/  ISETP.NE.AND P0, PT, RZ, UR8, PT ;  /* 0x00000008ff007c0c */ /* 0x000fda000bf05270 */
[----:B------:R-:W-:Y:S05]  /*22380*/  @P0 EXIT ;  /* 0x000000000000094d */ /* 0x000fea0003800000 */
[----:B0-----:R-:W-:Y:S01]  /*22390*/  LOP3.LUT P0, RZ, R0, 0xff, RZ, 0xc0, !PT ;  /* 0x000000ff00ff7812 */ /* 0x001fe2000780c0ff */
[----:B------:R-:W-:Y:S02]  /*223a0*/  IMAD.MOV.U32 R6, RZ, RZ, 0x1 ;  /* 0x00000001ff067424 */ /* 0x000fe400078e00ff */
[----:B------:R-:W-:-:S10]  /*223b0*/  IMAD.MOV.U32 R7, RZ, RZ, RZ ;  /* 0x000000ffff077224 */ /* 0x000fd400078e00ff */
[----:B------:R-:W-:Y:S05]  /*223c0*/  @!P0 BRA `(.L_x_554) ;  /* 0x0000000c00448947 */ /* 0x000fea0003800000 */
[----:B------:R-:W0:Y:S01]  /*223d0*/  LDC R0, c[0x0][0x28c] ;  /* 0x0000a300ff007b82 */ /* 0x000e220000000800 */
[----:B------:R-:W1:Y:S01]  /*223e0*/  S2R R2, SR_TID.X ;  /* 0x0000000000027919 */ /* 0x000e620000002100 */
[----:B------:R-:W-:Y:S01]  /*223f0*/  ULDC UR5, c[0x0][0x658] ;  /* 0x0001960000057ab9 */ /* 0x000fe20000000800 */
[----:B------:R-:W-:Y:S01]  /*22400*/  UMOV UR7, 0xffffffff ;  /* 0xffffffff00077882 */ /* 0x000fe20000000000 */
[----:B------:R-:W-:Y:S01]  /*22410*/  ULDC UR6, c[0x0][0xc] ;  /* 0x0000030000067ab9 */ /* 0x000fe20000000800 */
[----:B------:R-:W-:Y:S01]  /*22420*/  USHF.L.U32 UR8, UR7, UR5, URZ ;  /* 0x0000000507087299 */ /* 0x000fe2000800063f */
[----:B------:R-:W-:Y:S01]  /*22430*/  BSSY B0, `(.L_x_554) ;  /* 0x00000ca000007945 */ /* 0x000fe20003800000 */
[----:B------:R-:W-:Y:S01]  /*22440*/  UMOV UR9, 0x1 ;  /* 0x0000000100097882 */ /* 0x000fe20000000000 */
[----:B------:R-:W-:Y:S01]  /*22450*/  ULDC UR7, c[0x0][0x10] ;  /* 0x0000040000077ab9 */ /* 0x000fe20000000800 */
[----:B------:R-:W-:Y:S01]  /*22460*/  USHF.L.U32 UR18, UR9, UR5, URZ ;  /* 0x0000000509127299 */ /* 0x000fe2000800063f */
[----:B------:R-:W-:Y:S01]  /*22470*/  IMAD.MOV.U32 R9, RZ, RZ, 0x1 ;  /* 0x00000001ff097424 */ /* 0x000fe200078e00ff */
[----:B------:R-:W-:Y:S01]  /*22480*/  UIMAD.WIDE.U32 UR6, UR6, UR7, URZ ;  /* 0x00000007060672a5 */ /* 0x000fe2000f8e003f */
[----:B------:R-:W-:Y:S01]  /*22490*/  IMAD.MOV.U32 R6, RZ, RZ, 0x1 ;  /* 0x00000001ff067424 */ /* 0x000fe200078e00ff */
[----:B------:R-:W-:Y:S01]  /*224a0*/  ULDC UR5, c[0x0][0x14] ;  /* 0x0000050000057ab9 */ /* 0x000fe20000000800 */
[----:B------:R-:W-:Y:S01]  /*224b0*/  IMAD.MOV.U32 R7, RZ, RZ, RZ ;  /* 0x000000ffff077224 */ /* 0x000fe200078e00ff */
[----:B------:R-:W-:-:S02]  /*224c0*/  UIMAD.WIDE.U32 UR20, UR6, UR5, URZ ;  /* 0x00000005061472a5 */ /* 0x000fc4000f8e003f */
[----:B------:R-:W-:Y:S01]  /*224d0*/  UIMAD UR16, UR7, UR5, URZ ;  /* 0x00000005071072a4 */ /* 0x000fe2000f8e023f */
[----:B------:R-:W-:Y:S01]  /*224e0*/  ULDC UR4, c[0x0][0x600] ;  /* 0x0001800000047ab9 */ /* 0x000fe20000000800 */
[----:B------:R-:W-:Y:S02]  /*224f0*/  ULOP3.LUT UR24, UR13, 0x2, URZ, 0xfc, !UPT ;  /* 0x000000020d187892 */ /* 0x000fe4000f8efc3f */
[----:B------:R-:W-:Y:S01]  /*22500*/  UIADD3 UR4, UR4, -0x1, URZ ;  /* 0xffffffff04047890 */ /* 0x000fe2000fffe03f */
[----:B0-----:R-:W-:Y:S01]  /*22510*/  VIADD R0, R0, 0x1f ;  /* 0x0000001f00007836 */ /* 0x001fe20000000000 */
[----:B------:R-:W-:Y:S02]  /*22520*/  ULOP3.LUT UR17, URZ, UR8, URZ, 0x33, !UPT ;  /* 0x000000083f117292 */ /* 0x000fe4000f8e333f */
[----:B------:R-:W-:Y:S02]  /*22530*/  UIADD3 UR16, UR21, UR16, URZ ;  /* 0x0000001015107290 */ /* 0x000fe4000fffe03f */
[----:B------:R-:W-:Y:S01]  /*22540*/  SHF.R.S32.HI R3, RZ, 0x1f, R0 ;  /* 0x0000001fff037819 */ /* 0x000fe20000011400 */
[----:B------:R-:W-:-:S03]  /*22550*/  ULDC.64 UR22, c[0x0][0x198] ;  /* 0x0000660000167ab9 */ /* 0x000fc60000000a00 */
[----:B------:R-:W-:Y:S02]  /*22560*/  LEA.HI R0, R3, R0, RZ, 0x5 ;  /* 0x0000000003007211 */ /* 0x000fe400078f28ff */
[C---:B-1----:R-:W-:Y:S02]  /*22570*/  LOP3.LUT P2, RZ, R2.reuse, 0x7f, RZ, 0xc0, !PT ;  /* 0x0000007f02ff7812 */ /* 0x042fe4000784c0ff */
[----:B------:R-:W-:Y:S02]  /*22580*/  SHF.R.S32.HI R0, RZ, 0x5, R0 ;  /* 0x00000005ff007819 */ /* 0x000fe40000011400 */
[----:B------:R-:W-:-:S03]  /*22590*/  LOP3.LUT P0, RZ, R2, 0x1f, RZ, 0xc0, !PT ;  /* 0x0000001f02ff7812 */ /* 0x000fc6000780c0ff */
[----:B------:R-:W-:Y:S01]  /*225a0*/  VIADD R14, R0, 0x1 ;  /* 0x00000001000e7836 */ /* 0x000fe20000000000 */
[----:B------:R-:W-:-:S13]  /*225b0*/  PLOP3.LUT P0, PT, P0, P2, PT, 0x8a, 0x0 ;  /* 0x000000000000781c */ /* 0x000fda0000705172 */
.L_x_566:
[----:B------:R-:W-:-:S03]  /*225c0*/  UMOV UR5, 0xffffffff ;  /* 0xffffffff00057882 */ /* 0x000fc60000000000 */
[----:B------:R-:W-:Y:S05]  /*225d0*/  BRA.DIV UR5, `(.L_x_555) ;  /* 0x0000001605247947 */ /* 0x000fea000b800000 */
[----:B------:R-:W-:-:S13]  /*225e0*/  ELECT P1, URZ, PT ;  /* 0x00000000003f782f */ /* 0x000fda0003820000 */
.L_x_587:
[----:B------:R-:W0:Y:S01]  /*225f0*/  LDC R2, c[0x0][0x28c] ;  /* 0x0000a300ff027b82 */ /* 0x000e220000000800 */
[----:B------:R-:W-:Y:S01]  /*22600*/  BSSY B1, `(.L_x_556) ;  /* 0x0000035000017945 */ /* 0x000fe20003800000 */
[----:B0-----:R-:W-:-:S13]  /*22610*/  ISETP.LT.OR P1, PT, R2, 0x1, !P1 ;  /* 0x000000010200780c */ /* 0x001fda0004f21670 */
[----:B------:R-:W-:Y:S05]  /*22620*/  @P1 BRA `(.L_x_557) ;  /* 0x0000000000c81947 */ /* 0x000fea0003800000 */
[----:B------:R-:W-:Y:S02]  /*22630*/  IMAD.SHL.U32 R4, R4, 0x100, RZ ;  /* 0x0000010004047824 */ /* 0x000fe400078e00ff */
[----:B------:R-:W-:Y:S02]  /*22640*/  IMAD.SHL.U32 R5, R5, 0x100, RZ ;  /* 0x0000010005057824 */ /* 0x000fe400078e00ff */
[----:B------:R-:W-:Y:S02]  /*22650*/  IMAD.MOV.U32 R13, RZ, RZ, RZ ;  /* 0x000000ffff0d7224 */ /* 0x000fe400078e00ff */
[----:B------:R-:W-:Y:S02]  /*22660*/  IMAD.MOV.U32 R3, RZ, RZ, R14 ;  /* 0x000000ffff037224 */ /* 0x000fe400078e000e */
[----:B------:R-:W-:Y:S02]  /*22670*/  IMAD.MOV.U32 R2, RZ, RZ, R6 ;  /* 0x000000ffff027224 */ /* 0x000fe400078e0006 */
[----:B------:R-:W-:-:S07]  /*22680*/  IMAD.MOV.U32 R8, RZ, RZ, R7 ;  /* 0x000000ffff087224 */ /* 0x000fce00078e0007 */
.L_x_561:
[----:B------:R-:W0:Y:S01]  /*22690*/  S2R R12, SR_CgaCtaId ;  /* 0x00000000000c7919 */ /* 0x000e220000008800 */
[----:B------:R-:W-:-:S04]  /*226a0*/  MOV R11, 0x400 ;  /* 0x00000400000b7802 */ /* 0x000fc80000000f00 */
[----:B0-----:R-:W-:Y:S02]  /*226b0*/  LEA R15, R12, R11, 0x18 ;  /* 0x0000000b0c0f7211 */ /* 0x001fe400078ec0ff */
[----:B------:R-:W-:Y:S01]  /*226c0*/  SHF.L.U32 R11, R2, 0x1f, RZ ;  /* 0x0000001f020b7819 */ /* 0x000fe200000006ff */
[----:B------:R-:W0:Y:S02]  /*226d0*/  @!P2 LDC R12, c[0x0][0x500] ;  /* 0x00014000ff0cab82 */ /* 0x000e240000000800 */
[----:B------:R-:W-:-:S04]  /*226e0*/  IMAD R16, R8, 0x8, R15 ;  /* 0x0000000808107824 */ /* 0x000fc800078e020f */
[----:B------:R-:W1:Y:S02]  /*226f0*/  SYNCS.PHASECHK.TRANS64.TRYWAIT P1, [R16+URZ+0x70], R11 ;  /* 0x0000700b100075a7 */ /* 0x000e64000802017f */
[----:B-1----:R-:W-:Y:S05]  /*22700*/  @!P1 BRA `(.L_x_558) ;  /* 0x0000001000f89947 */ /* 0x002fea0003800000 */
.L_x_588:
[----:B------:R-:W-:Y:S01]  /*22710*/  UPRMT UR5, UR24, 0x9910, URZ ;  /* 0x0000991018057896 */ /* 0x000fe2000800003f */
[----:B0-----:R0:W-:Y:S03]  /*22720*/  @!P2 SYNCS.ARRIVE.TRANS64 RZ, [R16+URZ], R12 ;  /* 0x0000000c10ffa9a7 */ /* 0x0011e6000800003f */
[----:B------:R-:W-:-:S06]  /*22730*/  UISETP.NE.AND UP0, UPT, UR5, 0x2, UPT ;  /* 0x000000020500788c */ /* 0x000fcc000bf05270 */
[----:B------:R-:W-:-:S13]  /*22740*/  PLOP3.LUT P1, PT, PT, PT, UP0, 0x80, 0x0 ;  /* 0x000000000000781c */ /* 0x000fda0003f2f008 */
[----:B0-----:R-:W-:Y:S05]  /*22750*/  @P1 BRA `(.L_x_559) ;  /* 0x0000000000041947 */ /* 0x001fea0003800000 */
[----:B------:R-:W-:Y:S01]  /*22760*/  BPT.TRAP 0x1 ;  /* 0x000000040000795c */ /* 0x000fe20000300000 */
.L_x_559:
[----:B------:R-:W-:Y:S05]  /*22770*/  @P0 BRA `(.L_x_560) ;  /* 0x0000000000040947 */ /* 0x000fea0003800000 */
[----:B------:R-:W-:Y:S01]  /*22780*/  BPT.TRAP 0x1 ;  /* 0x000000040000795c */ /* 0x000fe20000300000 */
.L_x_560:
[----:B------:R-:W-:Y:S01]  /*22790*/  IMAD R15, R8, 0x2000, R15 ;  /* 0x00002000080f7824 */ /* 0x000fe200078e020f */
[----:B------:R-:W-:Y:S01]  /*227a0*/  R2UR UR9, R16 ;  /* 0x00000000100972ca */ /* 0x000fe200000e0000 */
[----:B------:R-:W-:Y:S01]  /*227b0*/  VIADD R3, R3, 0xffffffff ;  /* 0xffffffff03037836 */ /* 0x000fe20000000000 */
[----:B------:R-:W-:Y:S01]  /*227c0*/  UIADD3 UR6, UP0, UR22, 0xf0, URZ ;  /* 0x000000f016067890 */ /* 0x000fe2000ff1e03f */
[----:B------:R-:W-:Y:S01]  /*227d0*/  R2UR UR11, R5 ;  /* 0x00000000050b72ca */ /* 0x000fe200000e0000 */
[----:B------:R-:W-:Y:S01]  /*227e0*/  UIADD3 UR26, UP1, UR22, 0x1f0, URZ ;  /* 0x000001f0161a7890 */ /* 0x000fe2000ff3e03f */
[----:B------:R-:W-:Y:S01]  /*227f0*/  R2UR UR5, R15 ;  /* 0x000000000f0572ca */ /* 0x000fe200000e0000 */
[----:B------:R-:W-:Y:S01]  /*22800*/  UIADD3.X UR7, URZ, UR23, URZ, UP0, !UPT ;  /* 0x000000173f077290 */ /* 0x000fe200087fe43f */
[----:B------:R-:W-:Y:S01]  /*22810*/  R2UR UR10, R13 ;  /* 0x000000000d0a72ca */ /* 0x000fe200000e0000 */
[----:B------:R-:W-:Y:S01]  /*22820*/  VIADD R8, R8, 0x1 ;  /* 0x0000000108087836 */ /* 0x000fe20000000000 */
[----:B------:R-:W-:Y:S01]  /*22830*/  R2UR UR12, R10 ;  /* 0x000000000a0c72ca */ /* 0x000fe200000e0000 */
[----:B------:R-:W-:Y:S01]  /*22840*/  UIADD3.X UR27, URZ, UR23, URZ, UP1, !UPT ;  /* 0x000000173f1b7290 */ /* 0x000fe20008ffe43f */
[----:B------:R-:W-:Y:S01]  /*22850*/  R2UR UR19, R4 ;  /* 0x00000000041372ca */ /* 0x000fe200000e0000 */
[----:B------:R-:W-:Y:S01]  /*22860*/  UMOV UR14, 0x0 ;  /* 0x00000000000e7882 */ /* 0x000fe20000000000 */
[----:B------:R-:W-:Y:S01]  /*22870*/  ISETP.GT.AND P3, PT, R3, 0x1, PT ;  /* 0x000000010300780c */ /* 0x000fe20003f64270 */
[----:B------:R-:W-:Y:S01]  /*22880*/  UMOV UR15, 0x10000000 ;  /* 0x10000000000f7882 */ /* 0x000fe20000000000 */
[----:B------:R-:W-:Y:S01]  /*22890*/  ISETP.NE.AND P1, PT, R8, 0xe, PT ;  /* 0x0000000e0800780c */ /* 0x000fe20003f25270 */
[----:B------:R-:W-:-:S02]  /*228a0*/  VIADD R13, R13, 0x20 ;  /* 0x000000200d0d7836 */ /* 0x000fc40000000000 */
[----:B------:R-:W-:Y:S01]  /*228b0*/  UIADD3 UR8, UR5, 0x200, URZ ;  /* 0x0000020005087890 */ /* 0x000fe2000fffe03f */
[----:B-1----:R-:W-:Y:S01]  /*228c0*/  SEL R11, RZ, 0x1, P1 ;  /* 0x00000001ff0b7807 */ /* 0x002fe20000800000 */
[----:B------:R-:W-:Y:S01]  /*228d0*/  UIADD3 UR5, UR5, 0x1c200, URZ ;  /* 0x0001c20005057890 */ /* 0x000fe2000fffe03f */
[----:B------:R-:W-:Y:S02]  /*228e0*/  SEL R8, R8, RZ, P1 ;  /* 0x000000ff08087207 */ /* 0x000fe40000800000 */
[----:B------:R-:W-:-:S04]  /*228f0*/  LOP3.LUT R2, R2, R11, RZ, 0x3c, !PT ;  /* 0x0000000b02027212 */ /* 0x000fc800078e3cff */
[----:B------:R0:W-:Y:S02]  /*22900*/  UTMALDG.3D [UR8], [UR6], desc[UR14] ;  /* 0x00000e08060075b4 */ /* 0x0001e40008011000 */
[----:B0-----:R-:W-:Y:S01]  /*22910*/  UMOV UR8, UR5 ;  /* 0x0000000500087c82 */ /* 0x001fe20008000000 */
[----:B------:R-:W-:Y:S02]  /*22920*/  UMOV UR11, UR19 ;  /* 0x00000013000b7c82 */ /* 0x000fe40008000000 */
[----:B------:R0:W-:Y:S02]  /*22930*/  UTMALDG.3D [UR8], [UR26], desc[UR14] ;  /* 0x00000e081a0075b4 */ /* 0x0001e40008011000 */
[----:B0-----:R-:W-:Y:S05]  /*22940*/  @P3 BRA `(.L_x_561) ;  /* 0xfffffffc00503947 */ /* 0x001fea000383ffff */
.L_x_557:
[----:B------:R-:W-:Y:S05]  /*22950*/  BSYNC B1 ;  /* 0x0000000000017941 */ /* 0x000fea0003800000 */
.L_x_556:
[----:B------:R-:W2:Y:S01]  /*22960*/  LDL.LU R16, [R1+0x458] ;  /* 0x0004580001107983 */ /* 0x000ea20000300800 */
[----:B------:R-:W-:Y:S01]  /*22970*/  LOP3.LUT P1, RZ, R9, 0xff, RZ, 0xc0, !PT ;  /* 0x000000ff09ff7812 */ /* 0x000fe2000782c0ff */
[C---:B------:R-:W-:Y:S01]  /*22980*/  IMAD.IADD R4, R0.reuse, 0x1, R7 ;  /* 0x0000000100047824 */ /* 0x040fe200078e0207 */
[----:B------:R-:W-:Y:S01]  /*22990*/  ULDC.64 UR6, c[0x0][0x650] ;  /* 0x0001940000067ab9 */ /* 0x000fe20000000a00 */
[----:B------:R-:W3:Y:S01]  /*229a0*/  LDL.LU R15, [R1+0x45c] ;  /* 0x00045c00010f7983 */ /* 0x000ee20000300800 */
[----:B------:R-:W-:Y:S01]  /*229b0*/  ISETP.GE.U32.AND P3, PT, R0, 0xe, PT ;  /* 0x0000000e0000780c */ /* 0x000fe20003f66070 */
[----:B------:R-:W-:Y:S01]  /*229c0*/  BSSY B1, `(.L_x_562) ;  /* 0x000006e000017945 */ /* 0x000fe20003800000 */
[----:B------:R-:W-:Y:S01]  /*229d0*/  IMAD.MOV.U32 R10, RZ, RZ, -0x1 ;  /* 0xffffffffff0a7424 */ /* 0x000fe200078e00ff */
[----:B------:R-:W-:-:S06]  /*229e0*/  PRMT R9, RZ, 0x7610, R9 ;  /* 0x00007610ff097816 */ /* 0x000fcc0000000009 */
[----:B------:R-:W0:Y:S01]  /*229f0*/  @P1 S2R R3, SR_CgaCtaId ;  /* 0x0000000000031919 */ /* 0x000e220000008800 */
[----:B------:R-:W-:-:S04]  /*22a00*/  @P1 MOV R2, 0x400 ;  /* 0x0000040000021802 */ /* 0x000fc80000000f00 */
[----:B0-----:R-:W-:-:S04]  /*22a10*/  @P1 LEA R2, R3, R2, 0x18 ;  /* 0x0000000203021211 */ /* 0x001fc800078ec0ff */
[----:B------:R0:W-:Y:S01]  /*22a20*/  @P1 SYNCS.ARRIVE.TRANS64.A1T0 RZ, [R2+URZ+0xf8], RZ ;  /* 0x0000f8ff02ff19a7 */ /* 0x0001e2000810003f */
[----:B------:R-:W-:-:S04]  /*22a30*/  ISETP.GT.U32.AND P1, PT, R4, 0xd, PT ;  /* 0x0000000d0400780c */ /* 0x000fc80003f24070 */
[----:B------:R-:W-:Y:S02]  /*22a40*/  ISETP.LT.U32.AND P1, PT, R0, 0xe, P1 ;  /* 0x0000000e0000780c */ /* 0x000fe40000f21070 */
[----:B0-----:R-:W-:-:S05]  /*22a50*/  SHF.R.U32.HI R2, RZ, 0x1, R4 ;  /* 0x00000001ff027819 */ /* 0x001fca0000011604 */
[----:B------:R-:W-:-:S05]  /*22a60*/  IMAD.WIDE.U32 R2, R2, -0x6db6db6d, RZ ;  /* 0x9249249302027825 */ /* 0x000fca00078e00ff */
[----:B------:R-:W-:Y:S02]  /*22a70*/  SHF.R.U32.HI R5, RZ, 0x2, R3 ;  /* 0x00000002ff057819 */ /* 0x000fe40000011603 */
[----:B------:R-:W-:Y:S02]  /*22a80*/  SEL R3, RZ, 0x1, !P1 ;  /* 0x00000001ff037807 */ /* 0x000fe40004800000 */
[----:B------:R-:W-:Y:S01]  /*22a90*/  PRMT R2, RZ, 0x7610, R2 ;  /* 0x00007610ff027816 */ /* 0x000fe20000000002 */
[----:B------:R-:W-:Y:S01]  /*22aa0*/  IMAD R7, R5, -0xe, R4 ;  /* 0xfffffff205077824 */ /* 0x000fe200078e0204 */
[----:B------:R-:W-:Y:S01]  /*22ab0*/  LOP3.LUT R6, R6, R3, RZ, 0x3c, !PT ;  /* 0x0000000306067212 */ /* 0x000fe200078e3cff */
[----:B------:R-:W-:-:S03]  /*22ac0*/  IMAD.MOV.U32 R4, RZ, RZ, -0x1 ;  /* 0xffffffffff047424 */ /* 0x000fc600078e00ff */
[----:B------:R-:W-:Y:S01]  /*22ad0*/  @P3 LOP3.LUT R6, R6, 0x1, R5, 0x78, !PT ;  /* 0x0000000106063812 */ /* 0x000fe200078e7805 */
[----:B------:R-:W-:Y:S01]  /*22ae0*/  IMAD.MOV.U32 R5, RZ, RZ, -0x1 ;  /* 0xffffffffff057424 */ /* 0x000fe200078e00ff */
[----:B---3--:R-:W-:-:S04]  /*22af0*/  IADD3 R15, P1, R15, UR20, RZ ;  /* 0x000000140f0f7c10 */ /* 0x008fc8000ff3e0ff */
[----:B--2---:R-:W-:Y:S01]  /*22b00*/  IADD3.X R16, R16, UR16, RZ, P1, !PT ;  /* 0x0000001010107c10 */ /* 0x004fe20008ffe4ff */
[----:B------:R0:W-:Y:S01]  /*22b10*/  STL [R1+0x45c], R15 ;  /* 0x00045c0f01007387 */ /* 0x0001e20000100800 */
[----:B------:R-:W-:-:S03]  /*22b20*/  ISETP.GE.U32.AND P1, PT, R15, UR6, PT ;  /* 0x000000060f007c0c */ /* 0x000fc6000bf26070 */
[----:B------:R0:W-:Y:S01]  /*22b30*/  STL [R1+0x458], R16 ;  /* 0x0004581001007387 */ /* 0x0001e20000100800 */
[----:B------:R-:W-:-:S13]  /*22b40*/  ISETP.GE.U32.AND.EX P1, PT, R16, UR7, PT, P1 ;  /* 0x0000000710007c0c */ /* 0x000fda000bf26110 */
[----:B0-----:R-:W-:Y:S05]  /*22b50*/  @P1 BRA `(.L_x_563) ;  /* 0x0000000400501947 */ /* 0x001fea0003800000 */
[----:B------:R-:W0:Y:S01]  /*22b60*/  S2R R8, SR_CTAID.X ;  /* 0x0000000000087919 */ /* 0x000e220000002500 */
[----:B------:R-:W-:Y:S01]  /*22b70*/  ULDC UR5, c[0x0][0x150] ;  /* 0x0000540000057ab9 */ /* 0x000fe20000000800 */
[----:B------:R-:W1:Y:S01]  /*22b80*/  LDC R3, c[0x0][0x144] ;  /* 0x00005100ff037b82 */ /* 0x000e620000000800 */
[----:B------:R-:W-:Y:S01]  /*22b90*/  ULDC.64 UR6, c[0x0][0x628] ;  /* 0x00018a0000067ab9 */ /* 0x000fe20000000a00 */
[----:B------:R-:W2:Y:S01]  /*22ba0*/  S2R R5, SR_CTAID.Y ;  /* 0x0000000000057919 */ /* 0x000ea20000002600 */
[----:B------:R-:W-:Y:S01]  /*22bb0*/  ISETP.NE.U32.AND P1, PT, RZ, UR6, PT ;  /* 0x00000006ff007c0c */ /* 0x000fe2000bf25070 */
[----:B------:R-:W-:-:S03]  /*22bc0*/  ULDC UR8, c[0x0][0x630] ;  /* 0x00018c0000087ab9 */ /* 0x000fc60000000800 */
[----:B------:R-:W-:Y:S01]  /*22bd0*/  ISETP.NE.AND.EX P1, PT, RZ, UR7, PT, P1 ;  /* 0x00000007ff007c0c */ /* 0x000fe2000bf25310 */
[----:B------:R-:W3:Y:S01]  /*22be0*/  LDC R12, c[0x0][0x148] ;  /* 0x00005200ff0c7b82 */ /* 0x000ee20000000800 */
[----:B0-----:R-:W-:Y:S02]  /*22bf0*/  I2FP.F32.U32 R2, R8 ;  /* 0x0000000800027245 */ /* 0x001fe40000201000 */
[----:B--2---:R-:W-:-:S03]  /*22c00*/  I2FP.F32.U32 R4, R5 ;  /* 0x0000000500047245 */ /* 0x004fc60000201000 */
[----:B------:R-:W-:Y:S01]  /*22c10*/  FMUL R2, R2, UR5 ;  /* 0x0000000502027c20 */ /* 0x000fe20008400000 */
[----:B------:R-:W-:Y:S02]  /*22c20*/  ULDC UR5, c[0x0][0x154] ;  /* 0x0000550000057ab9 */ /* 0x000fe40000000800 */
[----:B------:R-:W-:-:S03]  /*22c30*/  FMUL R10, R4, UR5 ;  /* 0x00000005040a7c20 */ /* 0x000fc60008400000 */
[----:B------:R-:W0:Y:S08]  /*22c40*/  F2I.U32.TRUNC.NTZ R2, R2 ;  /* 0x0000000200027305 */ /* 0x000e30000020f000 */
[----:B------:R-:W2:Y:S01]  /*22c50*/  F2I.U32.TRUNC.NTZ R10, R10 ;  /* 0x0000000a000a7305 */ /* 0x000ea2000020f000 */
[----:B0-----:R-:W-:Y:S02]  /*22c60*/  IMAD.MOV R4, RZ, RZ, -R2 ;  /* 0x000000ffff047224 */ /* 0x001fe400078e0a02 */
[----:B------:R-:W-:-:S02]  /*22c70*/  IMAD.MOV.U32 R2, RZ, RZ, R15 ;  /* 0x000000ffff027224 */ /* 0x000fc400078e000f */
[----:B-1----:R-:W-:Y:S02]  /*22c80*/  IMAD R8, R3, R4, R8 ;  /* 0x0000000403087224 */ /* 0x002fe400078e0208 */
[----:B--2---:R-:W-:-:S04]  /*22c90*/  IMAD.MOV R3, RZ, RZ, -R10 ;  /* 0x000000ffff037224 */ /* 0x004fc800078e0a0a */
[----:B---3--:R-:W-:Y:S02]  /*22ca0*/  @P4 IMAD R8, R12, R3, R5 ;  /* 0x000000030c084224 */ /* 0x008fe400078e0205 */
[----:B------:R-:W-:Y:S01]  /*22cb0*/  IMAD.MOV.U32 R3, RZ, RZ, R16 ;  /* 0x000000ffff037224 */ /* 0x000fe200078e0010 */
[----:B------:R-:W-:Y:S06]  /*22cc0*/  @!P1 BRA `(.L_x_564) ;  /* 0x0000000000289947 */ /* 0x000fec0003800000 */
[----:B------:R-:W-:Y:S02]  /*22cd0*/  ULDC UR5, c[0x0][0x634] ;  /* 0x00018d0000057ab9 */ /* 0x000fe40000000800 */
[----:B------:R-:W-:-:S05]  /*22ce0*/  IADD3 R3, P1, R15, UR5, RZ ;  /* 0x000000050f037c10 */ /* 0x000fca000ff3e0ff */
[----:B------:R-:W-:-:S04]  /*22cf0*/  IMAD.X R11, RZ, RZ, R16, P1 ;  /* 0x000000ffff0b7224 */ /* 0x000fc800008e0610 */
[----:B------:R-:W-:-:S04]  /*22d00*/  IMAD.WIDE.U32 R4, R11, UR6, RZ ;  /* 0x000000060b047c25 */ /* 0x000fc8000f8e00ff */
[----:B------:R-:W-:-:S04]  /*22d10*/  IMAD.WIDE.U32 R4, P1, R3, UR7, R4 ;  /* 0x0000000703047c25 */ /* 0x000fc8000f820004 */
[----:B------:R-:W-:-:S04]  /*22d20*/  IMAD.WIDE.U32 R2, R3, UR6, RZ ;  /* 0x0000000603027c25 */ /* 0x000fc8000f8e00ff */
[----:B------:R-:W-:Y:S01]  /*22d30*/  IMAD.MOV.U32 R2, RZ, RZ, R5 ;  /* 0x000000ffff027224 */ /* 0x000fe200078e0005 */
[----:B------:R-:W-:Y:S01]  /*22d40*/  IADD3 RZ, P3, R3, R4, RZ ;  /* 0x0000000403ff7210 */ /* 0x000fe20007f7e0ff */
[----:B------:R-:W-:-:S04]  /*22d50*/  IMAD.X R3, RZ, RZ, RZ, P1 ;  /* 0x000000ffff037224 */ /* 0x000fc800008e06ff */
[----:B------:R-:W-:-:S08]  /*22d60*/  IMAD.WIDE.U32.X R2, R11, UR7, R2, P3 ;  /* 0x000000070b027c25 */ /* 0x000fd000098e0402 */
.L_x_564:
[--C-:B------:R-:W-:Y:S01]  /*22d70*/  SHF.R.U64 R10, R2, UR8, R3.reuse ;  /* 0x00000008020a7c19 */ /* 0x100fe20008001203 */
[----:B------:R-:W-:Y:S01]  /*22d80*/  ULDC.64 UR6, c[0x0][0x620] ;  /* 0x0001880000067ab9 */ /* 0x000fe20000000a00 */
[----:B------:R-:W-:Y:S01]  /*22d90*/  SHF.R.U32.HI R2, RZ, UR8, R3 ;  /* 0x00000008ff027c19 */ /* 0x000fe20008011603 */
[----:B------:R-:W-:Y:S01]  /*22da0*/  IMAD.MOV.U32 R3, RZ, RZ, R16 ;  /* 0x000000ffff037224 */ /* 0x000fe200078e0010 */
[----:B------:R-:W-:Y:S01]  /*22db0*/  IADD3 R11, P1, RZ, -R10, RZ ;  /* 0x8000000aff0b7210 */ /* 0x000fe20007f3e0ff */
[----:B------:R-:W-:-:S04]  /*22dc0*/  ULDC UR5, c[0x0][0x618] ;  /* 0x0001860000057ab9 */ /* 0x000fc80000000800 */
[----:B------:R-:W-:-:S04]  /*22dd0*/  IMAD.X R2, RZ, RZ, ~R2, P1 ;  /* 0x000000ffff027224 */ /* 0x000fc800008e0e02 */
[----:B------:R-:W-:-:S04]  /*22de0*/  IMAD R2, R2, UR6, RZ ;  /* 0x0000000602027c24 */ /* 0x000fc8000f8e02ff */
[----:B------:R-:W-:Y:S02]  /*22df0*/  IMAD R5, R11, UR7, R2 ;  /* 0x000000070b057c24 */ /* 0x000fe4000f8e0202 */
[----:B------:R-:W-:-:S04]  /*22e00*/  IMAD.MOV.U32 R2, RZ, RZ, R15 ;  /* 0x000000ffff027224 */ /* 0x000fc800078e000f */
[----:B------:R-:W-:Y:S01]  /*22e10*/  IMAD.WIDE.U32 R2, R11, UR6, R2 ;  /* 0x000000060b027c25 */ /* 0x000fe2000f8e0002 */
[----:B------:R-:W-:Y:S02]  /*22e20*/  ULDC.64 UR6, c[0x0][0x640] ;  /* 0x0001900000067ab9 */ /* 0x000fe40000000a00 */
[----:B------:R-:W-:Y:S01]  /*22e30*/  ISETP.NE.U32.AND P1, PT, RZ, UR6, PT ;  /* 0x00000006ff007c0c */ /* 0x000fe2000bf25070 */
[----:B------:R-:W-:-:S03]  /*22e40*/  IMAD.IADD R3, R3, 0x1, R5 ;  /* 0x0000000103037824 */ /* 0x000fc600078e0205 */
[----:B------:R-:W-:Y:S02]  /*22e50*/  ISETP.NE.AND.EX P1, PT, RZ, UR7, PT, P1 ;  /* 0x00000007ff007c0c */ /* 0x000fe4000bf25310 */
[--C-:B------:R-:W-:Y:S02]  /*22e60*/  SHF.R.U64 R11, R2, UR5, R3.reuse ;  /* 0x00000005020b7c19 */ /* 0x100fe40008001203 */
[----:B------:R-:W-:Y:S01]  /*22e70*/  SHF.R.U32.HI R2, RZ, UR5, R3 ;  /* 0x00000005ff027c19 */ /* 0x000fe20008011603 */
[----:B------:R-:W-:-:S03]  /*22e80*/  ULDC UR5, c[0x0][0x608] ;  /* 0x0001820000057ab9 */ /* 0x000fc60000000800 */
[--C-:B------:R-:W-:Y:S02]  /*22e90*/  SHF.R.U64 R12, R11, UR5, R2.reuse ;  /* 0x000000050b0c7c19 */ /* 0x100fe40008001202 */
[----:B------:R-:W-:Y:S01]  /*22ea0*/  SHF.R.U32.HI R3, RZ, UR5, R2 ;  /* 0x00000005ff037c19 */ /* 0x000fe20008011602 */
[----:B------:R-:W-:-:S03]  /*22eb0*/  ULDC UR5, c[0x0][0x658] ;  /* 0x0001960000057ab9 */ /* 0x000fc60000000800 */
[--C-:B------:R-:W-:Y:S02]  /*22ec0*/  SHF.R.U64 R13, R12, UR5, R3.reuse ;  /* 0x000000050c0d7c19 */ /* 0x100fe40008001203 */
[----:B------:R-:W-:-:S03]  /*22ed0*/  SHF.R.U32.HI R15, RZ, UR5, R3 ;  /* 0x00000005ff0f7c19 */ /* 0x000fc60008011603 */
[----:B------:R-:W-:Y:S02]  /*22ee0*/  IMAD.MOV.U32 R2, RZ, RZ, R13 ;  /* 0x000000ffff027224 */ /* 0x000fe400078e000d */
        /* <DEDUP_REMOVED lines=12> */
.L_x_565:
[----:B------:R-:W-:Y:S01]  /*22fb0*/  ULDC UR5, c[0x0][0x648] ;  /* 0x0001920000057ab9 */ /* 0x000fe20000000800 */
[----:B------:R-:W-:Y:S02]  /*22fc0*/  LOP3.LUT R12, R12, UR17, RZ, 0xc0, !PT ;  /* 0x000000110c0c7c12 */ /* 0x000fe4000f8ec0ff */
[----:B------:R-:W-:Y:S01]  /*22fd0*/  SHF.R.U64 R3, R2, UR5, R3 ;  /* 0x0000000502037c19 */ /* 0x000fe20008001203 */
[----:B------:R-:W-:-:S04]  /*22fe0*/  ULDC UR5, c[0x0][0x638] ;  /* 0x00018e0000057ab9 */ /* 0x000fc80000000800 */
[----:B------:R-:W-:Y:S02]  /*22ff0*/  IMAD.MOV R2, RZ, RZ, -R3 ;  /* 0x000000ffff027224 */ /* 0x000fe400078e0a03 */
[----:B------:R-:W-:Y:S02]  /*23000*/  IMAD R5, R3, UR18, R12 ;  /* 0x0000001203057c24 */ /* 0x000fe4000f8e020c */
[----:B------:R-:W-:Y:S01]  /*23010*/  IMAD R13, R2, UR5, R13 ;  /* 0x00000005020d7c24 */ /* 0x000fe2000f8e020d */
[----:B------:R-:W-:Y:S01]  /*23020*/  ULDC UR5, c[0x0][0x610] ;  /* 0x0001840000057ab9 */ /* 0x000fe20000000800 */
[----:B------:R-:W-:Y:S01]  /*23030*/  LOP3.LUT R2, R11, UR4, RZ, 0xc0, !PT ;  /* 0x000000040b027c12 */ /* 0x000fe2000f8ec0ff */
[----:B------:R-:W-:Y:S01]  /*23040*/  IMAD R8, R5, UR5, R8 ;  /* 0x0000000505087c24 */ /* 0x000fe2000f8e0208 */
[----:B------:R-:W-:-:S03]  /*23050*/  ULDC UR5, c[0x0][0x600] ;  /* 0x0001800000057ab9 */ /* 0x000fc60000000800 */
[----:B------:R-:W-:Y:S02]  /*23060*/  IMAD R13, R13, UR5, R2 ;  /* 0x000000050d0d7c24 */ /* 0x000fe4000f8e0202 */
[----:B------:R-:W-:-:S03]  /*23070*/  IMAD.MOV.U32 R2, RZ, RZ, 0x1 ;  /* 0x00000001ff027424 */ /* 0x000fc600078e00ff */
[----:B------:R-:W-:Y:S02]  /*23080*/  SEL R4, R13, R8, !P4 ;  /* 0x000000080d047207 */ /* 0x000fe40006000000 */
[----:B------:R-:W-:-:S07]  /*23090*/  SEL R5, R8, R13, !P4 ;  /* 0x0000000d08057207 */ /* 0x000fce0006000000 */
.L_x_563:
[----:B------:R-:W-:Y:S05]  /*230a0*/  BSYNC B1 ;  /* 0x0000000000017941 */ /* 0x000fea0003800000 */
.L_x_562:
[----:B------:R-:W-:-:S13]  /*230b0*/  LOP3.LUT P1, RZ, R2, 0xff, RZ, 0xc0, !PT ;  /* 0x000000ff02ff7812 */ /* 0x000fda000782c0ff */
[----:B------:R-:W-:Y:S05]  /*230c0*/  @P1 BRA `(.L_x_566) ;  /* 0xfffffff4003c1947 */ /* 0x000fea000383ffff */
[----:B------:R-:W-:Y:S05]  /*230d0*/  BSYNC B0 ;  /* 0x0000000000007941 */ /* 0x000fea0003800000 */
.L_x_554:
[----:B------:R-:W-:-:S03]  /*230e0*/  UMOV UR5, 0xffffffff ;  /* 0xffffffff00057882 */ /* 0x000fc60000000000 */
[----:B------:R-:W-:Y:S05]  /*230f0*/  BRA.DIV UR5, `(.L_x_567) ;  /* 0x0000000a05907947 */ /* 0x000fea000b800000 */
[----:B------:R-:W-:-:S13]  /*23100*/  ELECT P0, URZ, PT ;  /* 0x00000000003f782f */ /* 0x000fda0003800000 */
.L_x_591:
[----:B------:R-:W-:Y:S04]  /*23110*/  BSSY B0, `(.L_x_568) ;  /* 0x0000086000007945 */ /* 0x000fe80003800000 */
[----:B------:R-:W-:Y:S05]  /*23120*/  @!P0 BRA `(.L_x_569) ;  /* 0x0000000800108947 */ /* 0x000fea0003800000 */
[----:B------:R-:W-:-:S04]  /*23130*/  ULOP3.LUT UR5, UR13, 0x2, URZ, 0xfc, !UPT ;  /* 0x000000020d057892 */ /* 0x000fc8000f8efc3f */
[----:B------:R-:W-:-:S06]  /*23140*/  UISETP.NE.AND UP0, UPT, UR5, 0x3, UPT ;  /* 0x000000030500788c */ /* 0x000fcc000bf05270 */
[----:B------:R-:W-:-:S13]  /*23150*/  PLOP3.LUT P0, PT, PT, PT, UP0, 0x80, 0x0 ;  /* 0x000000000000781c */ /* 0x000fda0003f0f008 */
[----:B------:R-:W-:Y:S05]  /*23160*/  @!P0 BRA `(.L_x_570) ;  /* 0x0000000000048947 */ /* 0x000fea0003800000 */
[----:B------:R-:W-:Y:S01]  /*23170*/  BPT.TRAP 0x1 ;  /* 0x000000040000795c */ /* 0x000fe20000300000 */
.L_x_570:
[----:B------:R-:W0:Y:S01]  /*23180*/  S2R R3, SR_CgaCtaId ;  /* 0x0000000000037919 */ /* 0x000e220000008800 */
[----:B------:R-:W-:Y:S02]  /*23190*/  MOV R0, 0x400 ;  /* 0x0000040000007802 */ /* 0x000fe40000000f00 */
[----:B------:R-:W-:Y:S02]  /*231a0*/  SHF.L.U32 R2, R6, 0x1f, RZ ;  /* 0x0000001f06027819 */ /* 0x000fe400000006ff */
[----:B0-----:R-:W-:-:S05]  /*231b0*/  LEA R0, R3, R0, 0x18 ;  /* 0x0000000003007211 */ /* 0x001fca00078ec0ff */
[----:B------:R-:W-:-:S04]  /*231c0*/  VIADD R0, R0, 0x70 ;  /* 0x0000007000007836 */ /* 0x000fc80000000000 */
[----:B------:R-:W-:-:S04]  /*231d0*/  IMAD R3, R7, 0x8, R0 ;  /* 0x0000000807037824 */ /* 0x000fc800078e0200 */
[----:B------:R-:W0:Y:S02]  /*231e0*/  SYNCS.PHASECHK.TRANS64.TRYWAIT P0, [R3+URZ], R2 ;  /* 0x00000002030075a7 */ /* 0x000e24000800017f */
[----:B0-----:R-:W-:Y:S05]  /*231f0*/  @!P0 BRA `(.L_x_571) ;  /* 0x0000000800748947 */ /* 0x001fea0003800000 */
.L_x_592:
[----:B------:R-:W-:-:S05]  /*23200*/  VIADD R7, R7, 0x1 ;  /* 0x0000000107077836 */ /* 0x000fca0000000000 */
[----:B------:R-:W-:-:S04]  /*23210*/  ISETP.NE.AND P0, PT, R7, 0xe, PT ;  /* 0x0000000e0700780c */ /* 0x000fc80003f05270 */
[----:B0-----:R-:W-:Y:S02]  /*23220*/  SEL R3, RZ, 0x1, P0 ;  /* 0x00000001ff037807 */ /* 0x001fe40000000000 */
[----:B------:R-:W-:Y:S02]  /*23230*/  SEL R7, R7, RZ, P0 ;  /* 0x000000ff07077207 */ /* 0x000fe40000000000 */
[----:B------:R-:W-:-:S03]  /*23240*/  LOP3.LUT R6, R6, R3, RZ, 0x3c, !PT ;  /* 0x0000000306067212 */ /* 0x000fc600078e3cff */
[----:B------:R-:W-:Y:S01]  /*23250*/  IMAD R3, R7, 0x8, R0 ;  /* 0x0000000807037824 */ /* 0x000fe200078e0200 */
[----:B------:R-:W-:-:S04]  /*23260*/  SHF.L.U32 R2, R6, 0x1f, RZ ;  /* 0x0000001f06027819 */ /* 0x000fc800000006ff */
[----:B------:R-:W0:Y:S02]  /*23270*/  SYNCS.PHASECHK.TRANS64.TRYWAIT P0, [R3+URZ], R2 ;  /* 0x00000002030075a7 */ /* 0x000e24000800017f */
[----:B0-----:R-:W-:Y:S05]  /*23280*/  @!P0 BRA `(.L_x_572) ;  /* 0x0000000800648947 */ /* 0x001fea0003800000 */
.L_x_593:
[----:B0-----:R-:W-:-:S05]  /*23290*/  VIADD R2, R7, 0x1 ;  /* 0x0000000107027836 */ /* 0x001fca0000000000 */
[----:B------:R-:W-:-:S04]  /*232a0*/  ISETP.NE.AND P0, PT, R2, 0xe, PT ;  /* 0x0000000e0200780c */ /* 0x000fc80003f05270 */
[----:B------:R-:W-:Y:S02]  /*232b0*/  SEL R3, RZ, 0x1, P0 ;  /* 0x00000001ff037807 */ /* 0x000fe40000000000 */
[----:B------:R-:W-:Y:S02]  /*232c0*/  SEL R5, R2, RZ, P0 ;  /* 0x000000ff02057207 */ /* 0x000fe40000000000 */
[----:B------:R-:W-:-:S03]  /*232d0*/  LOP3.LUT R6, R6, R3, RZ, 0x3c, !PT ;  /* 0x0000000306067212 */ /* 0x000fc600078e3cff */
[----:B------:R-:W-:Y:S01]  /*232e0*/  IMAD R3, R5, 0x8, R0 ;  /* 0x0000000805037824 */ /* 0x000fe200078e0200 */
[----:B------:R-:W-:-:S04]  /*232f0*/  SHF.L.U32 R2, R6, 0x1f, RZ ;  /* 0x0000001f06027819 */ /* 0x000fc800000006ff */
[----:B------:R-:W0:Y:S02]  /*23300*/  SYNCS.PHASECHK.TRANS64.TRYWAIT P0, [R3+URZ], R2 ;  /* 0x00000002030075a7 */ /* 0x000e24000800017f */
[----:B0-----:R-:W-:Y:S05]  /*23310*/  @!P0 BRA `(.L_x_573) ;  /* 0x0000000800548947 */ /* 0x001fea0003800000 */
.L_x_594:
        /* <DEDUP_REMOVED lines=9> */
.L_x_595:
        /* <DEDUP_REMOVED lines=9> */
.L_x_596:
        /* <DEDUP_REMOVED lines=9> */
.L_x_597:
        /* <DEDUP_REMOVED lines=9> */
.L_x_598:
        /* <DEDUP_REMOVED lines=9> */
.L_x_599:
        /* <DEDUP_REMOVED lines=9> */
.L_x_600:
        /* <DEDUP_REMOVED lines=9> */
.L_x_601:
        /* <DEDUP_REMOVED lines=9> */
.L_x_602:
        /* <DEDUP_REMOVED lines=9> */
.L_x_603:
        /* <DEDUP_REMOVED lines=9> */
.L_x_604:
[----:B0-----:R-:W-:-:S05]  /*238c0*/  VIADD R2, R5, 0x1 ;  /* 0x0000000105027836 */ /* 0x001fca0000000000 */
[----:B------:R-:W-:-:S04]  /*238d0*/  ISETP.NE.AND P0, PT, R2, 0xe, PT ;  /* 0x0000000e0200780c */ /* 0x000fc80003f05270 */
[----:B------:R-:W-:Y:S02]  /*238e0*/  SEL R4, RZ, 0x1, P0 ;  /* 0x00000001ff047807 */ /* 0x000fe40000000000 */
[----:B------:R-:W-:Y:S02]  /*238f0*/  SEL R3, R2, RZ, P0 ;  /* 0x000000ff02037207 */ /* 0x000fe40000000000 */
[----:B------:R-:W-:-:S03]  /*23900*/  LOP3.LUT R4, R7, R4, RZ, 0x3c, !PT ;  /* 0x0000000407047212 */ /* 0x000fc600078e3cff */
[----:B------:R-:W-:Y:S01]  /*23910*/  IMAD R3, R3, 0x8, R0 ;  /* 0x0000000803037824 */ /* 0x000fe200078e0200 */
[----:B------:R-:W-:-:S07]  /*23920*/  SHF.L.U32 R0, R4, 0x1f, RZ ;  /* 0x0000001f04007819 */ /* 0x000fce00000006ff */
.L_x_584:
[----:B0-----:R0:W1:Y:S02]  /*23930*/  SYNCS.PHASECHK.TRANS64.TRYWAIT P0, [R3+URZ], R0 ;  /* 0x00000000030075a7 */ /* 0x001064000800017f */
[----:B-1----:R-:W-:Y:S05]  /*23940*/  @!P0 NANOSLEEP.SYNCS 0x989680 ;  /* 0x009896800000895d */ /* 0x002fea0003900000 */
[----:B------:R-:W1:Y:S02]  /*23950*/  @!P0 SYNCS.PHASECHK.TRANS64 P0, [R3+URZ], R0 ;  /* 0x00000000030085a7 */ /* 0x000e64000800007f */
[----:B-1----:R-:W-:Y:S05]  /*23960*/  @!P0 BRA `(.L_x_584) ;  /* 0xfffffffc00f08947 */ /* 0x002fea000383ffff */
.L_x_569:
[----:B------:R-:W-:Y:S05]  /*23970*/  BSYNC B0 ;  /* 0x0000000000007941 */ /* 0x000fea0003800000 */
.L_x_568:
[----:B------:R-:W-:Y:S05]  /*23980*/  EXIT ;  /* 0x000000000000794d */ /* 0x000fea0003800000 */
.L_x_18:
[----:B-1----:R-:W-:-:S04]  /*23990*/  IMAD.U32 R3, RZ, RZ, UR7 ;  /* 0x00000007ff037e24 */ /* 0x002fc8000f8e00ff */
[----:B------:R1:W4:Y:S03]  /*239a0*/  SYNCS.PHASECHK.TRANS64.TRYWAIT P0, [R3+URZ], R0 ;  /* 0x00000000030075a7 */ /* 0x000326000800017f */
[----:B----4-:R-:W-:Y:S05]  /*239b0*/  @!P0 NANOSLEEP.SYNCS 0x989680 ;  /* 0x009896800000895d */ /* 0x010fea0003900000 */
[----:B------:R-:W4:Y:S02]  /*239c0*/  @!P0 SYNCS.PHASECHK.TRANS64 P0, [R3+URZ], R0 ;  /* 0x00000000030085a7 */ /* 0x000f24000800007f */
[----:B----4-:R-:W-:Y:S05]  /*239d0*/  @!P0 BRA `(.L_x_18) ;  /* 0xfffffffc00ec8947 */ /* 0x010fea000383ffff */
[----:B------:R-:W-:Y:S05]  /*239e0*/  BRA `(.L_x_17) ;  /* 0xfffffdf000b07947 */ /* 0x000fea000383ffff */
.L_x_24:
[----:B-----5:R4:W-:Y:S02]  /*239f0*/  STL [R1+0x470], R0 ;  /* 0x0004700001007387 */ /* 0x0209e40000100800 */
[----:B----4-:R-:W-:-:S04]  /*23a00*/  IMAD.U32 R0, RZ, RZ, UR15 ;  /* 0x0000000fff007e24 */ /* 0x010fc8000f8e00ff */
[----:B------:R4:W0:Y:S03]  /*23a10*/  SYNCS.PHASECHK.TRANS64.TRYWAIT P0, [R0+URZ], R3 ;  /* 0x00000003000075a7 */ /* 0x000826000800017f */
[----:B0-----:R-:W-:Y:S05]  /*23a20*/  @!P0 NANOSLEEP.SYNCS 0x989680 ;  /* 0x009896800000895d */ /* 0x001fea0003900000 */
[----:B------:R4:W0:Y:S02]  /*23a30*/  @!P0 SYNCS.PHASECHK.TRANS64 P0, [R0+URZ], R3 ;  /* 0x00000003000085a7 */ /* 0x000824000800007f */
[----:B----4-:R4:W5:Y:S02]  /*23a40*/  LDL.LU R0, [R1+0x470] ;  /* 0x0004700001007983 */ /* 0x0109640000300800 */
[----:B0---4-:R-:W-:Y:S05]  /*23a50*/  @!P0 BRA `(.L_x_24) ;  /* 0xfffffffc00e48947 */ /* 0x011fea000383ffff */
[----:B------:R-:W-:Y:S05]  /*23a60*/  BRA `(.L_x_23) ;  /* 0xfffffe2800907947 */ /* 0x000fea000383ffff */
.L_x_555:
[----:B------:R-:W-:Y:S01]  /*23a70*/  BSSY B1, `(.L_x_585) ;  /* 0x0000006000017945 */ /* 0x000fe20003800000 */
[----:B------:R-:W-:-:S07]  /*23a80*/  IMAD.MOV.U32 R2, RZ, RZ, -0x1 ;  /* 0xffffffffff027424 */ /* 0x000fce00078e00ff */
[----:B------:R-:W-:Y:S05]  /*23a90*/  WARPSYNC.COLLECTIVE R2, `(.L_x_586) ;  /* 0x00000000020c7348 */ /* 0x000fea0003c00000 */
[----:B------:R-:W-:Y:S02]  /*23aa0*/  ELECT P1, UR62, PT ;  /* 0x00000000003e782f */ /* 0x000fe40003820000 */
[----:B------:R-:W-:Y:S01]  /*23ab0*/  MOV R2, UR62 ;  /* 0x0000003e00027c02 */ /* 0x000fe20008000f00 */
[----:B------:R-:W-:Y:S10]  /*23ac0*/  ENDCOLLECTIVE ;  /* 0x000000000000791b */ /* 0x000ff40003800000 */
.L_x_586:
[----:B------:R-:W-:Y:S05]  /*23ad0*/  BSYNC B1 ;  /* 0x0000000000017941 */ /* 0x000fea0003800000 */
.L_x_585:
[----:B------:R-:W-:Y:S05]  /*23ae0*/  BRA `(.L_x_587) ;  /* 0xffffffe800c07947 */ /* 0x000fea000383ffff */
.L_x_558:
[----:B-1----:R1:W2:Y:S02]  /*23af0*/  SYNCS.PHASECHK.TRANS64.TRYWAIT P1, [R16+URZ+0x70], R11 ;  /* 0x0000700b100075a7 */ /* 0x0022a4000802017f */
[----:B--2---:R-:W-:Y:S05]  /*23b00*/  @!P1 NANOSLEEP.SYNCS 0x989680 ;  /* 0x009896800000995d */ /* 0x004fea0003900000 */
[----:B------:R-:W2:Y:S02]  /*23b10*/  @!P1 SYNCS.PHASECHK.TRANS64 P1, [R16+URZ+0x70], R11 ;  /* 0x0000700b100095a7 */ /* 0x000ea4000802007f */
[----:B--2---:R-:W-:Y:S05]  /*23b20*/  @!P1 BRA `(.L_x_558) ;  /* 0xfffffffc00f09947 */ /* 0x004fea000383ffff */
[----:B------:R-:W-:Y:S05]  /*23b30*/  BRA `(.L_x_588) ;  /* 0xffffffe800f47947 */ /* 0x000fea000383ffff */
.L_x_567:
[----:B------:R-:W-:Y:S01]  /*23b40*/  BSSY B0, `(.L_x_589) ;  /* 0x0000006000007945 */ /* 0x000fe20003800000 */
[----:B------:R-:W-:-:S07]  /*23b50*/  IMAD.MOV.U32 R2, RZ, RZ, -0x1 ;  /* 0xffffffffff027424 */ /* 0x000fce00078e00ff */
[----:B------:R-:W-:Y:S05]  /*23b60*/  WARPSYNC.COLLECTIVE R2, `(.L_x_590) ;  /* 0x00000000020c7348 */ /* 0x000fea0003c00000 */
[----:B------:R-:W-:Y:S02]  /*23b70*/  ELECT P1, UR62, PT ;  /* 0x00000000003e782f */ /* 0x000fe40003820000 */
[----:B------:R-:W-:Y:S01]  /*23b80*/  MOV R2, UR62 ;  /* 0x0000003e00027c02 */ /* 0x000fe20008000f00 */
[----:B------:R-:W-:Y:S10]  /*23b90*/  ENDCOLLECTIVE ;  /* 0x000000000000791b */ /* 0x000ff40003800000 */
.L_x_590:
[----:B------:R-:W-:Y:S05]  /*23ba0*/  BSYNC B0 ;  /* 0x0000000000007941 */ /* 0x000fea0003800000 */
.L_x_589:
[----:B------:R-:W-:Y:S01]  /*23bb0*/  PLOP3.LUT P0, PT, P1, PT, PT, 0x80, 0x0 ;  /* 0x000000000000781c */ /* 0x000fe20000f0f070 */
[----:B------:R-:W-:-:S12]  /*23bc0*/  BRA `(.L_x_591) ;  /* 0xfffffff400507947 */ /* 0x000fd8000383ffff */
.L_x_571:
[----:B0-----:R0:W1:Y:S02]  /*23bd0*/  SYNCS.PHASECHK.TRANS64.TRYWAIT P0, [R3+URZ], R2 ;  /* 0x00000002030075a7 */ /* 0x001064000800017f */
[----:B-1----:R-:W-:Y:S05]  /*23be0*/  @!P0 NANOSLEEP.SYNCS 0x989680 ;  /* 0x009896800000895d */ /* 0x002fea0003900000 */
[----:B------:R-:W1:Y:S02]  /*23bf0*/  @!P0 SYNCS.PHASECHK.TRANS64 P0, [R3+URZ], R2 ;  /* 0x00000002030085a7 */ /* 0x000e64000800007f */
[----:B-1----:R-:W-:Y:S05]  /*23c00*/  @!P0 BRA `(.L_x_571) ;  /* 0xfffffffc00f08947 */ /* 0x002fea000383ffff */
[----:B------:R-:W-:Y:S05]  /*23c10*/  BRA `(.L_x_592) ;  /* 0xfffffff400787947 */ /* 0x000fea000383ffff */
.L_x_572:
[----:B0-----:R0:W1:Y:S02]  /*23c20*/  SYNCS.PHASECHK.TRANS64.TRYWAIT P0, [R3+URZ], R2 ;  /* 0x00000002030075a7 */ /* 0x001064000800017f */
[----:B-1----:R-:W-:Y:S05]  /*23c30*/  @!P0 NANOSLEEP.SYNCS 0x989680 ;  /* 0x009896800000895d */ /* 0x002fea0003900000 */
[----:B------:R-:W1:Y:S02]  /*23c40*/  @!P0 SYNCS.PHASECHK.TRANS64 P0, [R3+URZ], R2 ;  /* 0x00000002030085a7 */ /* 0x000e64000800007f */
[----:B-1----:R-:W-:Y:S05]  /*23c50*/  @!P0 BRA `(.L_x_572) ;  /* 0xfffffffc00f08947 */ /* 0x002fea000383ffff */
[----:B------:R-:W-:Y:S05]  /*23c60*/  BRA `(.L_x_593) ;  /* 0xfffffff400887947 */ /* 0x000fea000383ffff */
.L_x_573:
[----:B0-----:R0:W1:Y:S02]  /*23c70*/  SYNCS.PHASECHK.TRANS64.TRYWAIT P0, [R3+URZ], R2 ;  /* 0x00000002030075a7 */ /* 0x001064000800017f */
[----:B-1----:R-:W-:Y:S05]  /*23c80*/  @!P0 NANOSLEEP.SYNCS 0x989680 ;  /* 0x009896800000895d */ /* 0x002fea0003900000 */
[----:B------:R-:W1:Y:S02]  /*23c90*/  @!P0 SYNCS.PHASECHK.TRANS64 P0, [R3+URZ], R2 ;  /* 0x00000002030085a7 */ /* 0x000e64000800007f */
[----:B-1----:R-:W-:Y:S05]  /*23ca0*/  @!P0 BRA `(.L_x_573) ;  /* 0xfffffffc00f08947 */ /* 0x002fea000383ffff */
[----:B------:R-:W-:Y:S05]  /*23cb0*/  BRA `(.L_x_594) ;  /* 0xfffffff400987947 */ /* 0x000fea000383ffff */
.L_x_574:
[----:B0-----:R0:W1:Y:S02]  /*23cc0*/  SYNCS.PHASECHK.TRANS64.TRYWAIT P0, [R3+URZ], R2 ;  /* 0x00000002030075a7 */ /* 0x001064000800017f */
[----:B-1----:R-:W-:Y:S05]  /*23cd0*/  @!P0 NANOSLEEP.SYNCS 0x989680 ;  /* 0x009896800000895d */ /* 0x002fea0003900000 */
[----:B------:R-:W1:Y:S02]  /*23ce0*/  @!P0 SYNCS.PHASECHK.TRANS64 P0, [R3+URZ], R2 ;  /* 0x00000002030085a7 */ /* 0x000e64000800007f */
[----:B-1----:R-:W-:Y:S05]  /*23cf0*/  @!P0 BRA `(.L_x_574) ;  /* 0xfffffffc00f08947 */ /* 0x002fea000383ffff */
[----:B------:R-:W-:Y:S05]  /*23d00*/  BRA `(.L_x_595) ;  /* 0xfffffff400a87947 */ /* 0x000fea000383ffff */
.L_x_575:
[----:B0-----:R0:W1:Y:S02]  /*23d10*/  SYNCS.PHASECHK.TRANS64.TRYWAIT P0, [R3+URZ], R2 ;  /* 0x00000002030075a7 */ /* 0x001064000800017f */
[----:B-1----:R-:W-:Y:S05]  /*23d20*/  @!P0 NANOSLEEP.SYNCS 0x989680 ;  /* 0x009896800000895d */ /* 0x002fea0003900000 */
[----:B------:R-:W1:Y:S02]  /*23d30*/  @!P0 SYNCS.PHASECHK.TRANS64 P0, [R3+URZ], R2 ;  /* 0x00000002030085a7 */ /* 0x000e64000800007f */
[----:B-1----:R-:W-:Y:S05]  /*23d40*/  @!P0 BRA `(.L_x_575) ;  /* 0xfffffffc00f08947 */ /* 0x002fea000383ffff */
[----:B------:R-:W-:Y:S05]  /*23d50*/  BRA `(.L_x_596) ;  /* 0xfffffff400b87947 */ /* 0x000fea000383ffff */
.L_x_576:
[----:B0-----:R0:W1:Y:S02]  /*23d60*/  SYNCS.PHASECHK.TRANS64.TRYWAIT P0, [R3+URZ], R2 ;  /* 0x00000002030075a7 */ /* 0x001064000800017f */
[----:B-1----:R-:W-:Y:S05]  /*23d70*/  @!P0 NANOSLEEP.SYNCS 0x989680 ;  /* 0x009896800000895d */ /* 0x002fea0003900000 */
[----:B------:R-:W1:Y:S02]  /*23d80*/  @!P0 SYNCS.PHASECHK.TRANS64 P0, [R3+URZ], R2 ;  /* 0x00000002030085a7 */ /* 0x000e64000800007f */
[----:B-1----:R-:W-:Y:S05]  /*23d90*/  @!P0 BRA `(.L_x_576) ;  /* 0xfffffffc00f08947 */ /* 0x002fea000383ffff */
[----:B------:R-:W-:Y:S05]  /*23da0*/  BRA `(.L_x_597) ;  /* 0xfffffff400c87947 */ /* 0x000fea000383ffff */
.L_x_577:
[----:B0-----:R0:W1:Y:S02]  /*23db0*/  SYNCS.PHASECHK.TRANS64.TRYWAIT P0, [R3+URZ], R2 ;  /* 0x00000002030075a7 */ /* 0x001064000800017f */
[----:B-1----:R-:W-:Y:S05]  /*23dc0*/  @!P0 NANOSLEEP.SYNCS 0x989680 ;  /* 0x009896800000895d */ /* 0x002fea0003900000 */
[----:B------:R-:W1:Y:S02]  /*23dd0*/  @!P0 SYNCS.PHASECHK.TRANS64 P0, [R3+URZ], R2 ;  /* 0x00000002030085a7 */ /* 0x000e64000800007f */
[----:B-1----:R-:W-:Y:S05]  /*23de0*/  @!P0 BRA `(.L_x_577) ;  /* 0xfffffffc00f08947 */ /* 0x002fea000383ffff */
[----:B------:R-:W-:Y:S05]  /*23df0*/  BRA `(.L_x_598) ;  /* 0xfffffff400d87947 */ /* 0x000fea000383ffff */
.L_x_578:
[----:B0-----:R0:W1:Y:S02]  /*23e00*/  SYNCS.PHASECHK.TRANS64.TRYWAIT P0, [R3+URZ], R2 ;  /* 0x00000002030075a7 */ /* 0x001064000800017f */
[----:B-1----:R-:W-:Y:S05]  /*23e10*/  @!P0 NANOSLEEP.SYNCS 0x989680 ;  /* 0x009896800000895d */ /* 0x002fea0003900000 */
[----:B------:R-:W1:Y:S02]  /*23e20*/  @!P0 SYNCS.PHASECHK.TRANS64 P0, [R3+URZ], R2 ;  /* 0x00000002030085a7 */ /* 0x000e64000800007f */
[----:B-1----:R-:W-:Y:S05]  /*23e30*/  @!P0 BRA `(.L_x_578) ;  /* 0xfffffffc00f08947 */ /* 0x002fea000383ffff */
[----:B------:R-:W-:Y:S05]  /*23e40*/  BRA `(.L_x_599) ;  /* 0xfffffff400e87947 */ /* 0x000fea000383ffff */
.L_x_579:
[----:B0-----:R0:W1:Y:S02]  /*23e50*/  SYNCS.PHASECHK.TRANS64.TRYWAIT P0, [R3+URZ], R2 ;  /* 0x00000002030075a7 */ /* 0x001064000800017f */
[----:B-1----:R-:W-:Y:S05]  /*23e60*/  @!P0 NANOSLEEP.SYNCS 0x989680 ;  /* 0x009896800000895d */ /* 0x002fea0003900000 */
[----:B------:R-:W1:Y:S02]  /*23e70*/  @!P0 SYNCS.PHASECHK.TRANS64 P0, [R3+URZ], R2 ;  /* 0x00000002030085a7 */ /* 0x000e64000800007f */
[----:B-1----:R-:W-:Y:S05]  /*23e80*/  @!P0 BRA `(.L_x_579) ;  /* 0xfffffffc00f08947 */ /* 0x002fea000383ffff */
[----:B------:R-:W-:Y:S05]  /*23e90*/  BRA `(.L_x_600) ;  /* 0xfffffff400f87947 */ /* 0x000fea000383ffff */
.L_x_580:
[----:B0-----:R0:W1:Y:S02]  /*23ea0*/  SYNCS.PHASECHK.TRANS64.TRYWAIT P0, [R3+URZ], R2 ;  /* 0x00000002030075a7 */ /* 0x001064000800017f */
[----:B-1----:R-:W-:Y:S05]  /*23eb0*/  @!P0 NANOSLEEP.SYNCS 0x989680 ;  /* 0x009896800000895d */ /* 0x002fea0003900000 */
[----:B------:R-:W1:Y:S02]  /*23ec0*/  @!P0 SYNCS.PHASECHK.TRANS64 P0, [R3+URZ], R2 ;  /* 0x00000002030085a7 */ /* 0x000e64000800007f */
[----:B-1----:R-:W-:Y:S05]  /*23ed0*/  @!P0 BRA `(.L_x_580) ;  /* 0xfffffffc00f08947 */ /* 0x002fea000383ffff */
[----:B------:R-:W-:Y:S05]  /*23ee0*/  BRA `(.L_x_601) ;  /* 0xfffffff800087947 */ /* 0x000fea000383ffff */
.L_x_581:
[----:B0-----:R0:W1:Y:S02]  /*23ef0*/  SYNCS.PHASECHK.TRANS64.TRYWAIT P0, [R3+URZ], R2 ;  /* 0x00000002030075a7 */ /* 0x001064000800017f */
[----:B-1----:R-:W-:Y:S05]  /*23f00*/  @!P0 NANOSLEEP.SYNCS 0x989680 ;  /* 0x009896800000895d */ /* 0x002fea0003900000 */
[----:B------:R-:W1:Y:S02]  /*23f10*/  @!P0 SYNCS.PHASECHK.TRANS64 P0, [R3+URZ], R2 ;  /* 0x00000002030085a7 */ /* 0x000e64000800007f */
[----:B-1----:R-:W-:Y:S05]  /*23f20*/  @!P0 BRA `(.L_x_581) ;  /* 0xfffffffc00f08947 */ /* 0x002fea000383ffff */
[----:B------:R-:W-:Y:S05]  /*23f30*/  BRA `(.L_x_602) ;  /* 0xfffffff800187947 */ /* 0x000fea000383ffff */
.L_x_582:
[----:B0-----:R0:W1:Y:S02]  /*23f40*/  SYNCS.PHASECHK.TRANS64.TRYWAIT P0, [R3+URZ], R2 ;  /* 0x00000002030075a7 */ /* 0x001064000800017f */
[----:B-1----:R-:W-:Y:S05]  /*23f50*/  @!P0 NANOSLEEP.SYNCS 0x989680 ;  /* 0x009896800000895d */ /* 0x002fea0003900000 */
[----:B------:R-:W1:Y:S02]  /*23f60*/  @!P0 SYNCS.PHASECHK.TRANS64 P0, [R3+URZ], R2 ;  /* 0x00000002030085a7 */ /* 0x000e64000800007f */
[----:B-1----:R-:W-:Y:S05]  /*23f70*/  @!P0 BRA `(.L_x_582) ;  /* 0xfffffffc00f08947 */ /* 0x002fea000383ffff */
[----:B------:R-:W-:Y:S05]  /*23f80*/  BRA `(.L_x_603) ;  /* 0xfffffff800287947 */ /* 0x000fea000383ffff */
.L_x_583:
[----:B0-----:R0:W1:Y:S02]  /*23f90*/  SYNCS.PHASECHK.TRANS64.TRYWAIT P0, [R3+URZ], R2 ;  /* 0x00000002030075a7 */ /* 0x001064000800017f */
[----:B-1----:R-:W-:Y:S05]  /*23fa0*/  @!P0 NANOSLEEP.SYNCS 0x989680 ;  /* 0x009896800000895d */ /* 0x002fea0003900000 */
[----:B------:R-:W1:Y:S02]  /*23fb0*/  @!P0 SYNCS.PHASECHK.TRANS64 P0, [R3+URZ], R2 ;  /* 0x00000002030085a7 */ /* 0x000e64000800007f */
[----:B-1----:R-:W-:Y:S05]  /*23fc0*/  @!P0 BRA `(.L_x_583) ;  /* 0xfffffffc00f08947 */ /* 0x002fea000383ffff */
[----:B------:R-:W-:Y:S05]  /*23fd0*/  BRA `(.L_x_604) ;  /* 0xfffffff800387947 */ /* 0x000fea000383ffff */
.L_x_605:
[----:B------:R-:W-:-:S00]  /*23fe0*/  BRA `(.L_x_605) ;  /* 0xfffffffc00fc7947 */ /* 0x000fc0000383ffff */
[----:B------:R-:W-:-:S00]  /*23ff0*/  NOP ;  /* 0x0000000000007918 */ /* 0x000fc00000000000 */
        /* <DEDUP_REMOVED lines=8> */
.L_x_606:


//--------------------- .nv.shared._ZN7cutlass13device_kernelINS_4gemm6kernel13GemmUniversalIN4cute5tupleIJiiiiEEENS1_10collective13CollectiveMmaINS1_37MainloopSm90TmaGmmaWarpSpecializedFP8ILi14ENS5_IJNS4_1CILi1EEESB_SB_EEENS1_35KernelTmaWarpSpecializedCooperativeEEENS5_IJNSA_ILi256EEESF_NSA_ILi32EEEEEENS_12float_e5m2_tENS5_IJlSB_lEEESI_SJ_NS4_8TiledMMAINS4_8MMA_AtomIJNS4_4SM904GMMA31MMA_64x256x32_F32E5M2E5M2_SS_TNILNSN_7ScaleInE1ELSP_1EEEEEENS4_6LayoutINS5_IJNSA_ILi2EEESB_SB_EEENS5_IJSB_NSA_ILi0EEESV_EEEEENS5_IJNS4_10UnderscoreESY_SY_EEEEENS4_13SM90_TMA_LOADENS4_14ComposedLayoutINS4_7SwizzleILi1ELi4ELi3EEENS4_18smem_ptr_flag_bitsILi8EEENSS_INS5_IJNSA_ILi8EEESG_EEENS5_IJSG_SB_EEEEEEEvNS4_8identityES11_S1B_vS1C_EENS_8epilogue10collective6detail29Sm90TmaWarpSpecializedAdapterINS1F_15DefaultEpilogueISI_SJ_SJ_NS1E_6thread17LinearCombinationISI_Li1EffLNS1J_9ScaleType4KindE0ELNS_15FloatRoundStyleE2ESI_EENS1_15EpilogueDefaultEEEEEvvEEEEvNT_6ParamsE --------------------------
	.section	.nv.shared._ZN7cutlass13device_kernelINS_4gemm6kernel13GemmUniversalIN4cute5tupleIJiiiiEEENS1_10collective13CollectiveMmaINS1_37MainloopSm90TmaGmmaWarpSpecializedFP8ILi14ENS5_IJNS4_1CILi1EEESB_SB_EEENS1_35KernelTmaWarpSpecializedCooperativeEEENS5_IJNSA_ILi256EEESF_NSA_ILi32EEEEEENS_12float_e5m2_tENS5_IJlSB_lEEESI_SJ_NS4_8TiledMMAINS4_8MMA_AtomIJNS4_4SM904GMMA31MMA_64x256x32_F32E5M2E5M2_SS_TNILNSN_7ScaleInE1ELSP_1EEEEEENS4_6LayoutINS5_IJNSA_ILi2EEESB_SB_EEENS5_IJSB_NSA_ILi0EEESV_EEEEENS5_IJNS4_10UnderscoreESY_SY_EEEEENS4_13SM90_TMA_LOADENS4_14ComposedLayoutINS4_7SwizzleILi1ELi4ELi3EEENS4_18smem_ptr_flag_bitsILi8EEENSS_INS5_IJNSA_ILi8EEESG_EEENS5_IJSG_SB_EEEEEEEvNS4_8identityES11_S1B_vS1C_EENS_8epilogue10collective6detail29Sm90TmaWarpSpecializedAdapterINS1F_15DefaultEpilogueISI_SJ_SJ_NS1E_6thread17LinearCombinationISI_Li1EffLNS1J_9ScaleType4KindE0ELNS_15FloatRoundStyleE2ESI_EENS1_15EpilogueDefaultEEEEEvvEEEEvNT_6ParamsE,"aw",@nobits
	.sectionflags	@""
	.align	16
	.zero		1024


//--------------------- .nv.shared.reserved.0     --------------------------
	.section	.nv.shared.reserved.0,"aw",@nobits
	.weak		__nv_reservedSMEM_offset_0_alias
	.size		__nv_reservedSMEM_offset_0_alias, 0, 0
	.other		__nv_reservedSMEM_offset_0_alias,@"STO_CUDA_RESERVED_SHARED STV_DEFAULT"
__nv_reservedSMEM_offset_0_alias:
	.zero		0


//--------------------- .nv.global                --------------------------
	.section	.nv.global,"aw",@nobits
.nv.global:
	.type		_ZN40_INTERNAL_432e298b_4_k_cu_d64c9e57_249244cute1_E,@object
	.size		_ZN40_INTERNAL_432e298b_4_k_cu_d64c9e57_249244cute1_E,(_ZN40_INTERNAL_432e298b_4_k_cu_d64c9e57_249244cuda3std3__45__cpo6cbeginE - _ZN40_INTERNAL_432e298b_4_k_cu_d64c9e57_249244cute1_E)
_ZN40_INTERNAL_432e298b_4_k_cu_d64c9e57_249244cute1_E:
	.zero		1
	.type		_ZN40_INTERNAL_432e298b_4_k_cu_d64c9e57_249244cuda3std3__45__cpo6cbeginE,@object
	.size		_ZN40_INTERNAL_432e298b_4_k_cu_d64c9e57_249244cuda3std3__45__cpo6cbeginE,(_ZN40_INTERNAL_432e298b_4_k_cu_d64c9e57_249244cuda3std3__48in_placeE - _ZN40_INTERNAL_432e298b_4_k_cu_d64c9e57_249244cuda3std3__45__cpo6cbeginE)
_ZN40_INTERNAL_432e298b_4_k_cu_d64c9e57_249244cuda3std3__45__cpo6cbeginE:
	.zero		1
	.type		_ZN40_INTERNAL_432e298b_4_k_cu_d64c9e57_249244cuda3std3__48in_placeE,@object
	.size		_ZN40_INTERNAL_432e298b_4_k_cu_d64c9e57_249244cuda3std3__48in_placeE,(_ZN40_INTERNAL_432e298b_4_k_cu_d64c9e57_249244cuda3std6ranges3__45__cpo9iter_moveE - _ZN40_INTERNAL_432e298b_4_k_cu_d64c9e57_249244cuda3std3__48in_placeE)
_ZN40_INTERNAL_432e298b_4_k_cu_d64c9e57_249244cuda3std3__48in_placeE:
	.zero		1
	.type		_ZN40_INTERNAL_432e298b_4_k_cu_d64c9e57_249244cuda3std6ranges3__45__cpo9iter_moveE,@object
	.size		_ZN40_INTERNAL_432e298b_4_k_cu_d64c9e57_249244cuda3std6ranges3__45__cpo9iter_moveE,(_ZN40_INTERNAL_432e298b_4_k_cu_d64c9e57_249244cuda3std3__45__cpo5beginE - _ZN40_INTERNAL_432e298b_4_k_cu_d64c9e57_249244cuda3std6ranges3__45__cpo9iter_moveE)
_ZN40_INTERNAL_432e298b_4_k_cu_d64c9e57_249244cuda3std6ranges3__45__cpo9iter_moveE:
	.zero		1
	.type		_ZN40_INTERNAL_432e298b_4_k_cu_d64c9e57_249244cuda3std3__45__cpo5beginE,@object
	.size		_ZN40_INTERNAL_432e298b_4_k_cu_d64c9e57_249244cuda3std3__45__cpo5beginE,(_ZN40_INTERNAL_432e298b_4_k_cu_d64c9e57_249244cuda3std3__442_GLOBAL__N__432e298b_4_k_cu_d64c9e57_249246ignoreE - _ZN40_INTERNAL_432e298b_4_k_cu_d64c9e57_249244cuda3std3__45__cpo5beginE)
_ZN40_INTERNAL_432e298b_4_k_cu_d64c9e57_249244cuda3std3__45__cpo5beginE:
	.zero		1
	.type		_ZN40_INTERNAL_432e298b_4_k_cu_d64c9e57_249244cuda3std3__442_GLOBAL__N__432e298b_4_k_cu_d64c9e57_249246ignoreE,@object
	.size		_ZN40_INTERNAL_432e298b_4_k_cu_d64c9e57_249244cuda3std3__442_GLOBAL__N__432e298b_4_k_cu_d64c9e57_249246ignoreE,(_ZN40_INTERNAL_432e298b_4_k_cu_d64c9e57_249244cute7productE - _ZN40_INTERNAL_432e298b_4_k_cu_d64c9e57_249244cuda3std3__442_GLOBAL__N__432e298b_4_k_cu_d64c9e57_249246ignoreE)
_ZN40_INTERNAL_432e298b_4_k_cu_d64c9e57_249244cuda3std3__442_GLOBAL__N__432e298b_4_k_cu_d64c9e57_249246ignoreE:
	.zero		1
	.type		_ZN40_INTERNAL_432e298b_4_k_cu_d64c9e57_249244cute7productE,@object
	.size		_ZN40_INTERNAL_432e298b_4_k_cu_d64c9e57_249244cute7productE,(_ZN40_INTERNAL_432e298b_4_k_cu_d64c9e57_249244cuda3std3__45__cpo3endE - _ZN40_INTERNAL_432e298b_4_k_cu_d64c9e57_249244cute7productE)
_ZN40_INTERNAL_432e298b_4_k_cu_d64c9e57_249244cute7productE:
	.zero		1
	.type		_ZN40_INTERNAL_432e298b_4_k_cu_d64c9e57_249244cuda3std3__45__cpo3endE,@object
	.size		_ZN40_INTERNAL_432e298b_4_k_cu_d64c9e57_249244cuda3std3__45__cpo3endE,(_ZN40_INTERNAL_432e298b_4_k_cu_d64c9e57_249244cuda3std3__419piecewise_constructE - _ZN40_INTERNAL_432e298b_4_k_cu_d64c9e57_249244cuda3std3__45__cpo3endE)
_ZN40_INTERNAL_432e298b_4_k_cu_d64c9e57_249244cuda3std3__45__cpo3endE:
	.zero		1
	.type		_ZN40_INTERNAL_432e298b_4_k_cu_d64c9e57_249244cuda3std3__419piecewise_constructE,@object
	.size		_ZN40_INTERNAL_432e298b_4_k_cu_d64c9e57_249244cuda3std3__419piecewise_constructE,(_ZN40_INTERNAL_432e298b_4_k_cu_d64c9e57_249244cuda3std3__45__cpo4cendE - _ZN40_INTERNAL_432e298b_4_k_cu_d64c9e57_249244cuda3std3__419piecewise_constructE)
_ZN40_INTERNAL_432e298b_4_k_cu_d64c9e57_249244cuda3std3__419piecewise_constructE:
	.zero		1
	.type		_ZN40_INTERNAL_432e298b_4_k_cu_d64c9e57_249244cuda3std3__45__cpo4cendE,@object
	.size		_ZN40_INTERNAL_432e298b_4_k_cu_d64c9e57_249244cuda3std3__45__cpo4cendE,(_ZN40_INTERNAL_432e298b_4_k_cu_d64c9e57_249244cuda3std6ranges3__45__cpo4swapE - _ZN40_INTERNAL_432e298b_4_k_cu_d64c9e57_249244cuda3std3__45__cpo4cendE)
_ZN40_INTERNAL_432e298b_4_k_cu_d64c9e57_249244cuda3std3__45__cpo4cendE:
	.zero		1
	.type		_ZN40_INTERNAL_432e298b_4_k_cu_d64c9e57_249244cuda3std6ranges3__45__cpo4swapE,@object
	.size		_ZN40_INTERNAL_432e298b_4_k_cu_d64c9e57_249244cuda3std6ranges3__45__cpo4swapE,(.L_7 - _ZN40_INTERNAL_432e298b_4_k_cu_d64c9e57_249244cuda3std6ranges3__45__cpo4swapE)
_ZN40_INTERNAL_432e298b_4_k_cu_d64c9e57_249244cuda3std6ranges3__45__cpo4swapE:
	.zero		1
.L_7:


//--------------------- .nv.constant0._ZN7cutlass13device_kernelINS_4gemm6kernel13GemmUniversalIN4cute5tupleIJiiiiEEENS1_10collective13CollectiveMmaINS1_37MainloopSm90TmaGmmaWarpSpecializedFP8ILi14ENS5_IJNS4_1CILi1EEESB_SB_EEENS1_35KernelTmaWarpSpecializedCooperativeEEENS5_IJNSA_ILi256EEESF_NSA_ILi32EEEEEENS_12float_e5m2_tENS5_IJlSB_lEEESI_SJ_NS4_8TiledMMAINS4_8MMA_AtomIJNS4_4SM904GMMA31MMA_64x256x32_F32E5M2E5M2_SS_TNILNSN_7ScaleInE1ELSP_1EEEEEENS4_6LayoutINS5_IJNSA_ILi2EEESB_SB_EEENS5_IJSB_NSA_ILi0EEESV_EEEEENS5_IJNS4_10UnderscoreESY_SY_EEEEENS4_13SM90_TMA_LOADENS4_14ComposedLayoutINS4_7SwizzleILi1ELi4ELi3EEENS4_18smem_ptr_flag_bitsILi8EEENSS_INS5_IJNSA_ILi8EEESG_EEENS5_IJSG_SB_EEEEEEEvNS4_8identityES11_S1B_vS1C_EENS_8epilogue10collective6detail29Sm90TmaWarpSpecializedAdapterINS1F_15DefaultEpilogueISI_SJ_SJ_NS1E_6thread17LinearCombinationISI_Li1EffLNS1J_9ScaleType4KindE0ELNS_15FloatRoundStyleE2ESI_EENS1_15EpilogueDefaultEEEEEvvEEEEvNT_6ParamsE --------------------------
	.section	.nv.constant0._ZN7cutlass13device_kernelINS_4gemm6kernel13GemmUniversalIN4cute5tupleIJiiiiEEENS1_10collective13CollectiveMmaINS1_37MainloopSm90TmaGmmaWarpSpecializedFP8ILi14ENS5_IJNS4_1CILi1EEESB_SB_EEENS1_35KernelTmaWarpSpecializedCooperativeEEENS5_IJNSA_ILi256EEESF_NSA_ILi32EEEEEENS_12float_e5m2_tENS5_IJlSB_lEEESI_SJ_NS4_8TiledMMAINS4_8MMA_AtomIJNS4_4SM904GMMA31MMA_64x256x32_F32E5M2E5M2_SS_TNILNSN_7ScaleInE1ELSP_1EEEEEENS4_6LayoutINS5_IJNSA_ILi2EEESB_SB_EEENS5_IJSB_NSA_ILi0EEESV_EEEEENS5_IJNS4_10UnderscoreESY_SY_EEEEENS4_13SM90_TMA_LOADENS4_14ComposedLayoutINS4_7SwizzleILi1ELi4ELi3EEENS4_18smem_ptr_flag_bitsILi8EEENSS_INS5_IJNSA_ILi8EEESG_EEENS5_IJSG_SB_EEEEEEEvNS4_8identityES11_S1B_vS1C_EENS_8epilogue10collective6detail29Sm90TmaWarpSpecializedAdapterINS1F_15DefaultEpilogueISI_SJ_SJ_NS1E_6thread17LinearCombinationISI_Li1EffLNS1J_9ScaleType4KindE0ELNS_15FloatRoundStyleE2ESI_EENS1_15EpilogueDefaultEEEEEvvEEEEvNT_6ParamsE,"a",@progbits
	.sectionflags	@""
	.align	4
.nv.constant0._ZN7cutlass13device_kernelINS_4gemm6kernel13GemmUniversalIN4cute5tupleIJiiiiEEENS1_10collective13CollectiveMmaINS1_37MainloopSm90TmaGmmaWarpSpecializedFP8ILi14ENS5_IJNS4_1CILi1EEESB_SB_EEENS1_35KernelTmaWarpSpecializedCooperativeEEENS5_IJNSA_ILi256EEESF_NSA_ILi32EEEEEENS_12float_e5m2_tENS5_IJlSB_lEEESI_SJ_NS4_8TiledMMAINS4_8MMA_AtomIJNS4_4SM904GMMA31MMA_64x256x32_F32E5M2E5M2_SS_TNILNSN_7ScaleInE1ELSP_1EEEEEENS4_6LayoutINS5_IJNSA_ILi2EEESB_SB_EEENS5_IJSB_NSA_ILi0EEESV_EEEEENS5_IJNS4_10UnderscoreESY_SY_EEEEENS4_13SM90_TMA_LOADENS4_14ComposedLayoutINS4_7SwizzleILi1ELi4ELi3EEENS4_18smem_ptr_flag_bitsILi8EEENSS_INS5_IJNSA_ILi8EEESG_EEENS5_IJSG_SB_EEEEEEEvNS4_8identityES11_S1B_vS1C_EENS_8epilogue10collective6detail29Sm90TmaWarpSpecializedAdapterINS1F_15DefaultEpilogueISI_SJ_SJ_NS1E_6thread17LinearCombinationISI_Li1EffLNS1J_9ScaleType4KindE0ELNS_15FloatRoundStyleE2ESI_EENS1_15EpilogueDefaultEEEEEvvEEEEvNT_6ParamsE:
	.zero		1664


//--------------------- SYMBOLS --------------------------

	.type		.nv.reservedSmem.offset0,@object
	.size		.nv.reservedSmem.offset0,0x4
